//
// Generated by NVIDIA NVVM Compiler
//
// Compiler Build ID: CL-36424714
// Cuda compilation tools, release 13.0, V13.0.88
// Based on NVVM 20.0.0
//

.version 9.0
.target sm_100
.address_size 64


.func  (.param .align 16 .b8 func_retval0[12]) _Z9trace_rayRK4Vec3S1_i(
	.param .b64 _Z9trace_rayRK4Vec3S1_i_param_0,
	.param .b64 _Z9trace_rayRK4Vec3S1_i_param_1,
	.param .b32 _Z9trace_rayRK4Vec3S1_i_param_2
)
{
	.local .align 4 .b8 	__local_depot0[36];
	.reg .b64 	%SP;
	.reg .b64 	%SPL;
	.reg .pred 	%p<4>;
	.reg .b32 	%r<4>;
	.reg .b32 	%f<133>;
	.reg .b64 	%rd<13>;

	mov.u64 	%SPL, __local_depot0;
	cvta.local.u64 	%SP, %SPL;
	ld.param.u64 	%rd2, [_Z9trace_rayRK4Vec3S1_i_param_0];
	ld.param.u64 	%rd3, [_Z9trace_rayRK4Vec3S1_i_param_1];
	ld.param.u32 	%r1, [_Z9trace_rayRK4Vec3S1_i_param_2];
	add.u64 	%rd4, %SP, 0;
	add.u64 	%rd1, %SPL, 0;
	setp.eq.s32 	%p1, %r1, 0;
	mov.f32 	%f130, 0f00000000;
	mov.f32 	%f131, %f130;
	mov.f32 	%f132, %f130;
	@%p1 bra 	$L__BB0_5;
	cvta.to.local.u64 	%rd5, %rd2;
	cvta.to.local.u64 	%rd6, %rd3;
	ld.local.f32 	%f1, [%rd5];
	ld.local.f32 	%f2, [%rd5+4];
	ld.local.f32 	%f3, [%rd5+8];
	add.f32 	%f25, %f3, 0f3F800000;
	ld.local.f32 	%f4, [%rd6];
	ld.local.f32 	%f5, [%rd6+4];
	mul.f32 	%f26, %f5, %f5;
	fma.rn.f32 	%f27, %f4, %f4, %f26;
	ld.local.f32 	%f6, [%rd6+8];
	fma.rn.f32 	%f7, %f6, %f6, %f27;
	mul.f32 	%f8, %f2, %f5;
	fma.rn.f32 	%f28, %f1, %f4, %f8;
	fma.rn.f32 	%f29, %f25, %f6, %f28;
	add.f32 	%f9, %f29, %f29;
	mul.f32 	%f10, %f2, %f2;
	fma.rn.f32 	%f30, %f1, %f1, %f10;
	fma.rn.f32 	%f31, %f25, %f25, %f30;
	add.f32 	%f32, %f31, 0fBE800000;
	mul.f32 	%f33, %f9, %f9;
	mul.f32 	%f11, %f7, 0f40800000;
	mul.f32 	%f34, %f32, %f11;
	sub.f32 	%f12, %f33, %f34;
	setp.leu.f32 	%p2, %f12, 0f00000000;
	@%p2 bra 	$L__BB0_3;
	add.u64 	%rd7, %SP, 12;
	add.u64 	%rd8, %SPL, 12;
	neg.f32 	%f35, %f9;
	sqrt.rn.f32 	%f36, %f12;
	sub.f32 	%f37, %f35, %f36;
	add.f32 	%f38, %f7, %f7;
	div.rn.f32 	%f39, %f37, %f38;
	fma.rn.f32 	%f40, %f4, %f39, %f1;
	fma.rn.f32 	%f41, %f5, %f39, %f2;
	fma.rn.f32 	%f42, %f39, %f6, %f3;
	st.local.f32 	[%rd1], %f40;
	st.local.f32 	[%rd1+4], %f41;
	st.local.f32 	[%rd1+8], %f42;
	add.f32 	%f43, %f42, 0f3F800000;
	mul.f32 	%f44, %f41, %f41;
	fma.rn.f32 	%f45, %f40, %f40, %f44;
	fma.rn.f32 	%f46, %f43, %f43, %f45;
	sqrt.rn.f32 	%f47, %f46;
	div.rn.f32 	%f48, %f40, %f47;
	div.rn.f32 	%f49, %f41, %f47;
	div.rn.f32 	%f50, %f43, %f47;
	add.f32 	%f51, %f48, %f48;
	add.f32 	%f52, %f49, %f49;
	add.f32 	%f53, %f50, %f50;
	mul.f32 	%f54, %f49, %f5;
	fma.rn.f32 	%f55, %f4, %f48, %f54;
	fma.rn.f32 	%f56, %f50, %f6, %f55;
	mul.f32 	%f57, %f51, %f56;
	mul.f32 	%f58, %f52, %f56;
	mul.f32 	%f59, %f53, %f56;
	sub.f32 	%f60, %f4, %f57;
	sub.f32 	%f61, %f5, %f58;
	sub.f32 	%f62, %f6, %f59;
	mul.f32 	%f63, %f61, %f61;
	fma.rn.f32 	%f64, %f60, %f60, %f63;
	fma.rn.f32 	%f65, %f62, %f62, %f64;
	sqrt.rn.f32 	%f66, %f65;
	div.rn.f32 	%f67, %f60, %f66;
	div.rn.f32 	%f68, %f61, %f66;
	div.rn.f32 	%f69, %f62, %f66;
	st.local.f32 	[%rd8], %f67;
	st.local.f32 	[%rd8+4], %f68;
	st.local.f32 	[%rd8+8], %f69;
	add.s32 	%r2, %r1, -1;
	{ // callseq 0, 0
	.param .b64 param0;
	st.param.b64 	[param0], %rd4;
	.param .b64 param1;
	st.param.b64 	[param1], %rd7;
	.param .b32 param2;
	st.param.b32 	[param2], %r2;
	.param .align 16 .b8 retval0[12];
	call.uni (retval0), 
	_Z9trace_rayRK4Vec3S1_i, 
	(
	param0, 
	param1, 
	param2
	);
	ld.param.v2.f32 	{%f70, %f71}, [retval0];
	ld.param.f32 	%f72, [retval0+8];
	} // callseq 0
	fma.rn.f32 	%f130, %f70, 0f3F000000, 0f3F000000;
	fma.rn.f32 	%f131, %f71, 0f3F000000, 0f00000000;
	fma.rn.f32 	%f132, %f72, 0f3F000000, 0f00000000;
	bra.uni 	$L__BB0_5;
$L__BB0_3:
	add.f32 	%f79, %f1, 0fBF000000;
	add.f32 	%f80, %f3, 0f3FC00000;
	fma.rn.f32 	%f81, %f79, %f4, %f8;
	fma.rn.f32 	%f82, %f80, %f6, %f81;
	add.f32 	%f16, %f82, %f82;
	fma.rn.f32 	%f83, %f79, %f79, %f10;
	fma.rn.f32 	%f84, %f80, %f80, %f83;
	add.f32 	%f85, %f84, 0fBDB851EC;
	mul.f32 	%f86, %f16, %f16;
	mul.f32 	%f87, %f85, %f11;
	sub.f32 	%f17, %f86, %f87;
	setp.leu.f32 	%p3, %f17, 0f00000000;
	mov.f32 	%f132, 0f3F800000;
	mov.f32 	%f131, 0f3F333333;
	mov.f32 	%f130, 0f3F000000;
	@%p3 bra 	$L__BB0_5;
	add.u64 	%rd10, %SP, 24;
	add.u64 	%rd11, %SPL, 24;
	neg.f32 	%f88, %f16;
	sqrt.rn.f32 	%f89, %f17;
	sub.f32 	%f90, %f88, %f89;
	add.f32 	%f91, %f7, %f7;
	div.rn.f32 	%f92, %f90, %f91;
	fma.rn.f32 	%f93, %f4, %f92, %f1;
	fma.rn.f32 	%f94, %f5, %f92, %f2;
	fma.rn.f32 	%f95, %f92, %f6, %f3;
	st.local.f32 	[%rd1], %f93;
	st.local.f32 	[%rd1+4], %f94;
	st.local.f32 	[%rd1+8], %f95;
	add.f32 	%f96, %f93, 0fBF000000;
	add.f32 	%f97, %f95, 0f3FC00000;
	mul.f32 	%f98, %f94, %f94;
	fma.rn.f32 	%f99, %f96, %f96, %f98;
	fma.rn.f32 	%f100, %f97, %f97, %f99;
	sqrt.rn.f32 	%f101, %f100;
	div.rn.f32 	%f102, %f96, %f101;
	div.rn.f32 	%f103, %f94, %f101;
	div.rn.f32 	%f104, %f97, %f101;
	add.f32 	%f105, %f102, %f102;
	add.f32 	%f106, %f103, %f103;
	add.f32 	%f107, %f104, %f104;
	mul.f32 	%f108, %f103, %f5;
	fma.rn.f32 	%f109, %f4, %f102, %f108;
	fma.rn.f32 	%f110, %f104, %f6, %f109;
	mul.f32 	%f111, %f105, %f110;
	mul.f32 	%f112, %f106, %f110;
	mul.f32 	%f113, %f107, %f110;
	sub.f32 	%f114, %f4, %f111;
	sub.f32 	%f115, %f5, %f112;
	sub.f32 	%f116, %f6, %f113;
	mul.f32 	%f117, %f115, %f115;
	fma.rn.f32 	%f118, %f114, %f114, %f117;
	fma.rn.f32 	%f119, %f116, %f116, %f118;
	sqrt.rn.f32 	%f120, %f119;
	div.rn.f32 	%f121, %f114, %f120;
	div.rn.f32 	%f122, %f115, %f120;
	div.rn.f32 	%f123, %f116, %f120;
	st.local.f32 	[%rd11], %f121;
	st.local.f32 	[%rd11+4], %f122;
	st.local.f32 	[%rd11+8], %f123;
	add.s32 	%r3, %r1, -1;
	{ // callseq 1, 0
	.param .b64 param0;
	st.param.b64 	[param0], %rd4;
	.param .b64 param1;
	st.param.b64 	[param1], %rd10;
	.param .b32 param2;
	st.param.b32 	[param2], %r3;
	.param .align 16 .b8 retval0[12];
	call.uni (retval0), 
	_Z9trace_rayRK4Vec3S1_i, 
	(
	param0, 
	param1, 
	param2
	);
	ld.param.v2.f32 	{%f124, %f125}, [retval0];
	ld.param.f32 	%f126, [retval0+8];
	} // callseq 1
	fma.rn.f32 	%f130, %f124, 0f3F000000, 0f00000000;
	fma.rn.f32 	%f131, %f125, 0f3F000000, 0f3F000000;
	fma.rn.f32 	%f132, %f126, 0f3F000000, 0f00000000;
$L__BB0_5:
	st.param.v2.f32 	[func_retval0], {%f130, %f131};
	st.param.f32 	[func_retval0+8], %f132;
	ret;

}
	// .globl	_Z11ray_tracingP5Color
.visible .entry _Z11ray_tracingP5Color(
	.param .u64 .ptr .align 1 _Z11ray_tracingP5Color_param_0
)
{
	.local .align 4 .b8 	__local_depot1[24];
	.reg .b64 	%SP;
	.reg .b64 	%SPL;
	.reg .pred 	%p<4>;
	.reg .b32 	%r<12>;
	.reg .b32 	%f<21>;
	.reg .b64 	%rd<9>;

	mov.u64 	%SPL, __local_depot1;
	cvta.local.u64 	%SP, %SPL;
	ld.param.u64 	%rd1, [_Z11ray_tracingP5Color_param_0];
	mov.u32 	%r3, %ctaid.x;
	mov.u32 	%r4, %ntid.x;
	mov.u32 	%r5, %tid.x;
	mad.lo.s32 	%r1, %r3, %r4, %r5;
	mov.u32 	%r6, %ctaid.y;
	mov.u32 	%r7, %ntid.y;
	mov.u32 	%r8, %tid.y;
	mad.lo.s32 	%r9, %r6, %r7, %r8;
	setp.gt.s32 	%p1, %r1, 799;
	setp.gt.u32 	%p2, %r9, 599;
	or.pred  	%p3, %p1, %p2;
	@%p3 bra 	$L__BB1_2;
	add.u64 	%rd2, %SP, 12;
	add.u64 	%rd3, %SPL, 12;
	add.u64 	%rd4, %SP, 0;
	add.u64 	%rd5, %SPL, 0;
	cvta.to.global.u64 	%rd6, %rd1;
	mad.lo.s32 	%r10, %r9, 800, %r1;
	cvt.rn.f32.s32 	%f1, %r1;
	div.rn.f32 	%f2, %f1, 0f44480000;
	cvt.rn.f32.u32 	%f3, %r9;
	div.rn.f32 	%f4, %f3, 0f44160000;
	mov.b32 	%r11, 0;
	st.local.u32 	[%rd5], %r11;
	st.local.u32 	[%rd5+4], %r11;
	st.local.u32 	[%rd5+8], %r11;
	fma.rn.f32 	%f5, %f2, 0f40000000, 0fBF800000;
	fma.rn.f32 	%f6, %f4, 0f40000000, 0fBF800000;
	mul.f32 	%f7, %f6, %f6;
	fma.rn.f32 	%f8, %f5, %f5, %f7;
	add.f32 	%f9, %f8, 0f3F800000;
	sqrt.rn.f32 	%f10, %f9;
	div.rn.f32 	%f11, %f5, %f10;
	div.rn.f32 	%f12, %f6, %f10;
	mov.f32 	%f13, 0fBF800000;
	div.rn.f32 	%f14, %f13, %f10;
	st.local.f32 	[%rd3], %f11;
	st.local.f32 	[%rd3+4], %f12;
	st.local.f32 	[%rd3+8], %f14;
	{ // callseq 2, 0
	.param .b64 param0;
	st.param.b64 	[param0], %rd4;
	.param .b64 param1;
	st.param.b64 	[param1], %rd2;
	.param .b32 param2;
	st.param.b32 	[param2], 5;
	.param .align 16 .b8 retval0[12];
	call.uni (retval0), 
	_Z9trace_rayRK4Vec3S1_i, 
	(
	param0, 
	param1, 
	param2
	);
	ld.param.v2.f32 	{%f15, %f16}, [retval0];
	ld.param.f32 	%f17, [retval0+8];
	} // callseq 2
	mul.wide.s32 	%rd7, %r10, 12;
	add.s64 	%rd8, %rd6, %rd7;
	st.global.f32 	[%rd8], %f15;
	st.global.f32 	[%rd8+4], %f16;
	st.global.f32 	[%rd8+8], %f17;
$L__BB1_2:
	ret;

}


// ===== COMPILED SASS (sm_100) =====

	.target	sm_100

	.elftype	@"ET_EXEC"


//--------------------- .note.nv.tkinfo           --------------------------
	.section	.note.nv.tkinfo,"",@"SHT_NOTE"
	.sectionflags	@"SHF_NOTE_NV_TKINFO"
	.tkinfo
        /*0018*/ 	.word	0x00000002
        /*0030*/ 	.string	""
        /*0030*/ 	.string	"ptxas"
        /*0030*/ 	.string	"Cuda compilation tools, release 13.0, V13.0.88"
        /*0030*/ 	.string	"Build cuda_13.0.r13.0/compiler.36424714_0"
        /*0030*/ 	.string	"-arch sm_100 -m 64 "



//--------------------- .note.nv.cuinfo           --------------------------
	.section	.note.nv.cuinfo,"",@"SHT_NOTE"
	.sectionflags	@"SHF_NOTE_NV_CUINFO"
        /*0018*/ 	.short	0x0002
        /*001a*/ 	.short	0x0064
        /*001c*/ 	.short	0x0082
	.zero		2


//--------------------- .nv.info                  --------------------------
	.section	.nv.info,"",@"SHT_CUDA_INFO"
	.align	4


	//----- nvinfo : EIATTR_REGCOUNT
	.align		4
        /*0000*/ 	.byte	0x04, 0x2f
        /*0002*/ 	.short	(.L_1 - .L_0)
	.align		4
.L_0:
        /*0004*/ 	.word	index@(_Z11ray_tracingP5Color)
        /*0008*/ 	.word	0x00000022


	//----- nvinfo : EIATTR_FRAME_SIZE
	.align		4
.L_1:
        /*000c*/ 	.byte	0x04, 0x11
        /*000e*/ 	.short	(.L_3 - .L_2)
	.align		4
.L_2:
        /*0010*/ 	.word	index@($__internal_1_$__cuda_sm3x_div_rn_noftz_f32_slowpath)
        /*0014*/ 	.word	0x00000018


	//----- nvinfo : EIATTR_FRAME_SIZE
	.align		4
.L_3:
        /*0018*/ 	.byte	0x04, 0x11
        /*001a*/ 	.short	(.L_5 - .L_4)
	.align		4
.L_4:
        /*001c*/ 	.word	index@($__internal_0_$__cuda_sm20_sqrt_rn_f32_slowpath)
        /*0020*/ 	.word	0x00000018


	//----- nvinfo : EIATTR_FRAME_SIZE
	.align		4
.L_5:
        /*0024*/ 	.byte	0x04, 0x11
        /*0026*/ 	.short	(.L_7 - .L_6)
	.align		4
.L_6:
        /*0028*/ 	.word	index@($_Z11ray_tracingP5Color$_Z9trace_rayRK4Vec3S1_i)
        /*002c*/ 	.word	0x00000018


	//----- nvinfo : EIATTR_FRAME_SIZE
	.align		4
.L_7:
        /*0030*/ 	.byte	0x04, 0x11
        /*0032*/ 	.short	(.L_9 - .L_8)
	.align		4
.L_8:
        /*0034*/ 	.word	index@(_Z11ray_tracingP5Color)
        /*0038*/ 	.word	0x00000018


	//----- nvinfo : EIATTR_MIN_STACK_SIZE
	.align		4
.L_9:
        /*003c*/ 	.byte	0x04, 0x12
        /*003e*/ 	.short	(.L_11 - .L_10)
	.align		4
.L_10:
        /*0040*/ 	.word	index@(_Z11ray_tracingP5Color)
        /*0044*/ 	.word	0x00000018
.L_11:


//--------------------- .nv.compat                --------------------------
	.section	.nv.compat,"",@"SHT_CUDA_COMPAT_INFO"
	.align	4
        /*0000*/ 	.byte	0x02, 0x09, 0x00, 0x00, 0x02, 0x02, 0x01, 0x00, 0x02, 0x05, 0x05, 0x00, 0x03, 0x07, 0x01, 0x01
        /*0010*/ 	.byte	0x02, 0x03, 0x00, 0x00, 0x02, 0x06, 0x01, 0x00, 0x04, 0x0b, 0x08, 0x00, 0x01, 0x00, 0x00, 0x00
        /*0020*/ 	.byte	0x00, 0x00, 0x00, 0x00


//--------------------- .nv.info._Z11ray_tracingP5Color --------------------------
	.section	.nv.info._Z11ray_tracingP5Color,"",@"SHT_CUDA_INFO"
	.sectionflags	@""
	.align	4


	//----- nvinfo : EIATTR_CUDA_API_VERSION
	.align		4
        /*0000*/ 	.byte	0x04, 0x37
        /*0002*/ 	.short	(.L_13 - .L_12)
.L_12:
        /*0004*/ 	.word	0x00000082


	//----- nvinfo : EIATTR_KPARAM_INFO
	.align		4
.L_13:
        /*0008*/ 	.byte	0x04, 0x17
        /*000a*/ 	.short	(.L_15 - .L_14)
.L_14:
        /*000c*/ 	.word	0x00000000
        /*0010*/ 	.short	0x0000
        /*0012*/ 	.short	0x0000
        /*0014*/ 	.byte	0x00, 0xf5, 0x21, 0x00


	//----- nvinfo : EIATTR_SPARSE_MMA_MASK
	.align		4
.L_15:
        /*0018*/ 	.byte	0x03, 0x50
        /*001a*/ 	.short	0x0000


	//----- nvinfo : EIATTR_MAXREG_COUNT
	.align		4
        /*001c*/ 	.byte	0x03, 0x1b
        /*001e*/ 	.short	0x00ff


	//----- nvinfo : EIATTR_MERCURY_ISA_VERSION
	.align		4
        /*0020*/ 	.byte	0x03, 0x5f
        /*0022*/ 	.short	0x0101


	//----- nvinfo : EIATTR_VRC_CTA_INIT_COUNT
	.align		4
        /*0024*/ 	.byte	0x02, 0x4a
	.zero		1
	.zero		1


	//----- nvinfo : EIATTR_EXIT_INSTR_OFFSETS
	.align		4
        /*0028*/ 	.byte	0x04, 0x1c
        /*002a*/ 	.short	(.L_17 - .L_16)


	//   ....[0]....
.L_16:
        /*002c*/ 	.word	0x00000100


	//   ....[1]....
        /*0030*/ 	.word	0x000008f0


	//----- nvinfo : EIATTR_CRS_STACK_SIZE
	.align		4
.L_17:
        /*0034*/ 	.byte	0x04, 0x1e
        /*0036*/ 	.short	(.L_19 - .L_18)
.L_18:
        /*0038*/ 	.word	0x00000000


	//----- nvinfo : EIATTR_CBANK_PARAM_SIZE
	.align		4
.L_19:
        /*003c*/ 	.byte	0x03, 0x19
        /*003e*/ 	.short	0x0008


	//----- nvinfo : EIATTR_PARAM_CBANK
	.align		4
        /*0040*/ 	.byte	0x04, 0x0a
        /*0042*/ 	.short	(.L_21 - .L_20)
	.align		4
.L_20:
        /*0044*/ 	.word	index@(.nv.constant0._Z11ray_tracingP5Color)
        /*0048*/ 	.short	0x0380
        /*004a*/ 	.short	0x0008


	//----- nvinfo : EIATTR_SW_WAR
	.align		4
.L_21:
        /*004c*/ 	.byte	0x04, 0x36
        /*004e*/ 	.short	(.L_23 - .L_22)
.L_22:
        /*0050*/ 	.word	0x00000008
.L_23:


//--------------------- .nv.callgraph             --------------------------
	.section	.nv.callgraph,"",@"SHT_CUDA_CALLGRAPH"
	.align	4
	.sectionentsize	8
	.align		4
        /*0000*/ 	.word	0x00000000
	.align		4
        /*0004*/ 	.word	0xffffffff
	.align		4
        /*0008*/ 	.word	0x00000000
	.align		4
        /*000c*/ 	.word	0xfffffffe
	.align		4
        /*0010*/ 	.word	0x00000000
	.align		4
        /*0014*/ 	.word	0xfffffffd
	.align		4
        /*0018*/ 	.word	0x00000000
	.align		4
        /*001c*/ 	.word	0xfffffffc


//--------------------- .text._Z11ray_tracingP5Color --------------------------
	.section	.text._Z11ray_tracingP5Color,"ax",@progbits
	.align	128
        .global         _Z11ray_tracingP5Color
        .type           _Z11ray_tracingP5Color,@function
        .size           _Z11ray_tracingP5Color,(.L_x_78 - _Z11ray_tracingP5Color)
        .other          _Z11ray_tracingP5Color,@"STO_CUDA_ENTRY STV_DEFAULT"
_Z11ray_tracingP5Color:
.text._Z11ray_tracingP5Color:
[----:B------:R-:W0:Y:S01]  /*0000*/  LDC R1, c[0x0][0x37c] ;  /* 0x0000df00ff017b82 */ /* 0x000e220000000800 */
[----:B------:R-:W1:Y:S01]  /*0010*/  S2R R5, SR_TID.Y ;  /* 0x0000000000057919 */ /* 0x000e620000002200 */
[----:B------:R-:W2:Y:S06]  /*0020*/  LDCU UR5, c[0x0][0x2fc] ;  /* 0x00005f80ff0577ac */ /* 0x000eac0008000800 */
[----:B------:R-:W3:Y:S01]  /*0030*/  LDC R3, c[0x0][0x360] ;  /* 0x0000d800ff037b82 */ /* 0x000ee20000000800 */
[----:B0-----:R-:W-:Y:S01]  /*0040*/  IADD3 R1, PT, PT, R1, -0x18, RZ ;  /* 0xffffffe801017810 */ /* 0x001fe20007ffe0ff */
[----:B------:R-:W3:Y:S01]  /*0050*/  S2R R0, SR_TID.X ;  /* 0x0000000000007919 */ /* 0x000ee20000002100 */
[----:B------:R-:W0:Y:S05]  /*0060*/  LDCU UR4, c[0x0][0x2f8] ;  /* 0x00005f00ff0477ac */ /* 0x000e2a0008000800 */
[----:B------:R-:W1:Y:S08]  /*0070*/  S2UR UR7, SR_CTAID.Y ;  /* 0x00000000000779c3 */ /* 0x000e700000002600 */
[----:B------:R-:W1:Y:S01]  /*0080*/  LDC R22, c[0x0][0x364] ;  /* 0x0000d900ff167b82 */ /* 0x000e620000000800 */
[----:B0-----:R-:W-:-:S07]  /*0090*/  IADD3 R17, P1, PT, R1, UR4, RZ ;  /* 0x0000000401117c10 */ /* 0x001fce000ff3e0ff */
[----:B------:R-:W3:Y:S01]  /*00a0*/  S2UR UR6, SR_CTAID.X ;  /* 0x00000000000679c3 */ /* 0x000ee20000002500 */
[----:B--2---:R-:W-:Y:S01]  /*00b0*/  IADD3.X R16, PT, PT, RZ, UR5, RZ, P1, !PT ;  /* 0x00000005ff107c10 */ /* 0x004fe20008ffe4ff */
[----:B-1----:R-:W-:-:S05]  /*00c0*/  IMAD R22, R22, UR7, R5 ;  /* 0x0000000716167c24 */ /* 0x002fca000f8e0205 */
[----:B------:R-:W-:Y:S01]  /*00d0*/  ISETP.GT.U32.AND P0, PT, R22, 0x257, PT ;  /* 0x000002571600780c */ /* 0x000fe20003f04070 */
[----:B---3--:R-:W-:-:S05]  /*00e0*/  IMAD R3, R3, UR6, R0 ;  /* 0x0000000603037c24 */ /* 0x008fca000f8e0200 */
[----:B------:R-:W-:-:S13]  /*00f0*/  ISETP.GT.OR P0, PT, R3, 0x31f, P0 ;  /* 0x0000031f0300780c */ /* 0x000fda0000704670 */
[----:B------:R-:W-:Y:S05]  /*0100*/  @P0 EXIT ;  /* 0x000000000000094d */ /* 0x000fea0003800000 */
[----:B------:R-:W-:Y:S01]  /*0110*/  HFMA2 R5, -RZ, RZ, 0.82958984375, -112.625 ;  /* 0x3aa3d70aff057431 */ /* 0x000fe200000001ff */
[----:B------:R-:W-:Y:S01]  /*0120*/  MOV R0, 0x44480000 ;  /* 0x4448000000007802 */ /* 0x000fe20000000f00 */
[----:B------:R-:W-:Y:S01]  /*0130*/  BSSY.RECONVERGENT B6, `(.L_x_0) ;  /* 0x0000011000067945 */ /* 0x000fe20003800200 */
[----:B------:R-:W-:Y:S01]  /*0140*/  I2FP.F32.S32 R4, R3 ;  /* 0x0000000300047245 */ /* 0x000fe20000201400 */
[----:B------:R-:W-:Y:S01]  /*0150*/  IMAD R24, R22, 0x320, R3 ;  /* 0x0000032016187824 */ /* 0x000fe200078e0203 */
[----:B------:R-:W-:Y:S02]  /*0160*/  IADD3 R19, P1, PT, R17, 0xc, RZ ;  /* 0x0000000c11137810 */ /* 0x000fe40007f3e0ff */
[----:B------:R-:W0:Y:S02]  /*0170*/  FCHK P0, R4, 800 ;  /* 0x4448000004007902 */ /* 0x000e240000000000 */
[----:B------:R-:W-:Y:S01]  /*0180*/  IADD3.X R18, PT, PT, RZ, R16, RZ, P1, !PT ;  /* 0x00000010ff127210 */ /* 0x000fe20000ffe4ff */
[----:B------:R-:W-:-:S04]  /*0190*/  FFMA R0, R5, -R0, 1 ;  /* 0x3f80000005007423 */ /* 0x000fc80000000800 */
[----:B------:R-:W-:-:S04]  /*01a0*/  FFMA R5, R0, R5, 0.0012499999720603227615 ;  /* 0x3aa3d70a00057423 */ /* 0x000fc80000000005 */
[----:B------:R-:W-:-:S04]  /*01b0*/  FFMA R2, R4, R5, RZ ;  /* 0x0000000504027223 */ /* 0x000fc800000000ff */
[----:B------:R-:W-:-:S04]  /*01c0*/  FFMA R0, R2, -800, R4 ;  /* 0xc448000002007823 */ /* 0x000fc80000000004 */
[----:B------:R-:W-:Y:S01]  /*01d0*/  FFMA R2, R5, R0, R2 ;  /* 0x0000000005027223 */ /* 0x000fe20000000002 */
[----:B0-----:R-:W-:Y:S06]  /*01e0*/  @!P0 BRA `(.L_x_1) ;  /* 0x0000000000148947 */ /* 0x001fec0003800000 */
[----:B------:R-:W-:Y:S02]  /*01f0*/  MOV R5, 0x44480000 ;  /* 0x4448000000057802 */ /* 0x000fe40000000f00 */
[----:B------:R-:W-:Y:S02]  /*0200*/  MOV R20, 0x230 ;  /* 0x0000023000147802 */ /* 0x000fe40000000f00 */
[----:B------:R-:W-:-:S07]  /*0210*/  MOV R21, 0x0 ;  /* 0x0000000000157802 */ /* 0x000fce0000000f00 */
[----:B------:R-:W-:Y:S05]  /*0220*/  CALL.REL.NOINC `($__internal_1_$__cuda_sm3x_div_rn_noftz_f32_slowpath) ;  /* 0x0000002400a87944 */ /* 0x000fea0003c00000 */
[----:B------:R-:W-:-:S07]  /*0230*/  MOV R2, R4 ;  /* 0x0000000400027202 */ /* 0x000fce0000000f00 */
.L_x_1:
[----:B------:R-:W-:Y:S05]  /*0240*/  BSYNC.RECONVERGENT B6 ;  /* 0x0000000000067941 */ /* 0x000fea0003800200 */
.L_x_0:
[----:B------:R-:W-:Y:S01]  /*0250*/  HFMA2 R3, -RZ, RZ, 0.8564453125, 16608 ;  /* 0x3ada740eff037431 */ /* 0x000fe200000001ff */
[----:B------:R-:W-:Y:S01]  /*0260*/  MOV R0, 0x44160000 ;  /* 0x4416000000007802 */ /* 0x000fe20000000f00 */
[----:B------:R-:W-:Y:S01]  /*0270*/  BSSY.RECONVERGENT B6, `(.L_x_2) ;  /* 0x000000e000067945 */ /* 0x000fe20003800200 */
[----:B------:R-:W-:-:S04]  /*0280*/  I2FP.F32.U32 R4, R22 ;  /* 0x0000001600047245 */ /* 0x000fc80000201000 */
[----:B------:R-:W0:Y:S01]  /*0290*/  FCHK P0, R4, 600 ;  /* 0x4416000004007902 */ /* 0x000e220000000000 */
[----:B------:R-:W-:-:S04]  /*02a0*/  FFMA R0, R3, -R0, 1 ;  /* 0x3f80000003007423 */ /* 0x000fc80000000800 */
[----:B------:R-:W-:-:S04]  /*02b0*/  FFMA R3, R0, R3, 0.0016666667070239782333 ;  /* 0x3ada740e00037423 */ /* 0x000fc80000000003 */
[----:B------:R-:W-:-:S04]  /*02c0*/  FFMA R26, R4, R3, RZ ;  /* 0x00000003041a7223 */ /* 0x000fc800000000ff */
[----:B------:R-:W-:-:S04]  /*02d0*/  FFMA R0, R26, -600, R4 ;  /* 0xc41600001a007823 */ /* 0x000fc80000000004 */
[----:B------:R-:W-:Y:S01]  /*02e0*/  FFMA R26, R3, R0, R26 ;  /* 0x00000000031a7223 */ /* 0x000fe2000000001a */
[----:B0-----:R-:W-:Y:S06]  /*02f0*/  @!P0 BRA `(.L_x_3) ;  /* 0x0000000000148947 */ /* 0x001fec0003800000 */
[----:B------:R-:W-:Y:S01]  /*0300*/  IMAD.MOV.U32 R5, RZ, RZ, 0x44160000 ;  /* 0x44160000ff057424 */ /* 0x000fe200078e00ff */
[----:B------:R-:W-:Y:S02]  /*0310*/  MOV R20, 0x340 ;  /* 0x0000034000147802 */ /* 0x000fe40000000f00 */
[----:B------:R-:W-:-:S07]  /*0320*/  MOV R21, 0x0 ;  /* 0x0000000000157802 */ /* 0x000fce0000000f00 */
[----:B------:R-:W-:Y:S05]  /*0330*/  CALL.REL.NOINC `($__internal_1_$__cuda_sm3x_div_rn_noftz_f32_slowpath) ;  /* 0x0000002400647944 */ /* 0x000fea0003c00000 */
[----:B------:R-:W-:-:S07]  /*0340*/  MOV R26, R4 ;  /* 0x00000004001a7202 */ /* 0x000fce0000000f00 */
.L_x_3:
[----:B------:R-:W-:Y:S05]  /*0350*/  BSYNC.RECONVERGENT B6 ;  /* 0x0000000000067941 */ /* 0x000fea0003800200 */
.L_x_2:
[----:B------:R-:W-:Y:S01]  /*0360*/  HFMA2 R3, -RZ, RZ, 2, 0 ;  /* 0x40000000ff037431 */ /* 0x000fe200000001ff */
[----:B------:R0:W-:Y:S01]  /*0370*/  STL.64 [R1], RZ ;  /* 0x000000ff01007387 */ /* 0x0001e20000100a00 */
[----:B------:R-:W-:Y:S03]  /*0380*/  BSSY.RECONVERGENT B6, `(.L_x_4) ;  /* 0x0000014000067945 */ /* 0x000fe60003800200 */
[----:B------:R0:W-:Y:S01]  /*0390*/  STL [R1+0x8], RZ ;  /* 0x000008ff01007387 */ /* 0x0001e20000100800 */
[-C--:B------:R-:W-:Y:S01]  /*03a0*/  FFMA R26, R26, R3.reuse, -1 ;  /* 0xbf8000001a1a7423 */ /* 0x080fe20000000003 */
[----:B------:R-:W-:-:S03]  /*03b0*/  FFMA R2, R2, R3, -1 ;  /* 0xbf80000002027423 */ /* 0x000fc60000000003 */
[----:B------:R-:W-:-:S04]  /*03c0*/  FMUL R3, R26, R26 ;  /* 0x0000001a1a037220 */ /* 0x000fc80000400000 */
[----:B------:R-:W-:-:S04]  /*03d0*/  FFMA R3, R2, R2, R3 ;  /* 0x0000000202037223 */ /* 0x000fc80000000003 */
[----:B------:R-:W-:-:S04]  /*03e0*/  FADD R4, R3, 1 ;  /* 0x3f80000003047421 */ /* 0x000fc80000000000 */
[----:B------:R0:W1:Y:S01]  /*03f0*/  MUFU.RSQ R3, R4 ;  /* 0x0000000400037308 */ /* 0x0000620000001400 */
[----:B------:R-:W-:-:S04]  /*0400*/  IADD3 R0, PT, PT, R4, -0xd000000, RZ ;  /* 0xf300000004007810 */ /* 0x000fc80007ffe0ff */
[----:B------:R-:W-:-:S13]  /*0410*/  ISETP.GT.U32.AND P0, PT, R0, 0x727fffff, PT ;  /* 0x727fffff0000780c */ /* 0x000fda0003f04070 */
[----:B01----:R-:W-:Y:S05]  /*0420*/  @!P0 BRA `(.L_x_5) ;  /* 0x0000000000148947 */ /* 0x003fea0003800000 */
[----:B------:R-:W-:Y:S02]  /*0430*/  MOV R20, 0x460 ;  /* 0x0000046000147802 */ /* 0x000fe40000000f00 */
[----:B------:R-:W-:-:S07]  /*0440*/  MOV R21, 0x0 ;  /* 0x0000000000157802 */ /* 0x000fce0000000f00 */
[----:B------:R-:W-:Y:S05]  /*0450*/  CALL.REL.NOINC `($__internal_0_$__cuda_sm20_sqrt_rn_f32_slowpath) ;  /* 0x0000002000b07944 */ /* 0x000fea0003c00000 */
[----:B------:R-:W-:Y:S01]  /*0460*/  MOV R23, R4 ;  /* 0x0000000400177202 */ /* 0x000fe20000000f00 */
[----:B------:R-:W-:Y:S06]  /*0470*/  BRA `(.L_x_6) ;  /* 0x0000000000107947 */ /* 0x000fec0003800000 */
.L_x_5:
[----:B------:R-:W-:Y:S01]  /*0480*/  FMUL.FTZ R23, R4, R3 ;  /* 0x0000000304177220 */ /* 0x000fe20000410000 */
[----:B------:R-:W-:-:S03]  /*0490*/  FMUL.FTZ R3, R3, 0.5 ;  /* 0x3f00000003037820 */ /* 0x000fc60000410000 */
[----:B------:R-:W-:-:S04]  /*04a0*/  FFMA R4, -R23, R23, R4 ;  /* 0x0000001717047223 */ /* 0x000fc80000000104 */
[----:B------:R-:W-:-:S07]  /*04b0*/  FFMA R23, R4, R3, R23 ;  /* 0x0000000304177223 */ /* 0x000fce0000000017 */
.L_x_6:
[----:B------:R-:W-:Y:S05]  /*04c0*/  BSYNC.RECONVERGENT B6 ;  /* 0x0000000000067941 */ /* 0x000fea0003800200 */
.L_x_4:
[----:B------:R-:W0:Y:S01]  /*04d0*/  MUFU.RCP R0, R23 ;  /* 0x0000001700007308 */ /* 0x000e220000001000 */
[----:B------:R-:W-:Y:S07]  /*04e0*/  BSSY.RECONVERGENT B6, `(.L_x_7) ;  /* 0x000000e000067945 */ /* 0x000fee0003800200 */
[----:B------:R-:W1:Y:S01]  /*04f0*/  FCHK P0, R2, R23 ;  /* 0x0000001702007302 */ /* 0x000e620000000000 */
[----:B0-----:R-:W-:-:S04]  /*0500*/  FFMA R3, R0, -R23, 1 ;  /* 0x3f80000000037423 */ /* 0x001fc80000000817 */
[----:B------:R-:W-:-:S04]  /*0510*/  FFMA R3, R0, R3, R0 ;  /* 0x0000000300037223 */ /* 0x000fc80000000000 */
[----:B------:R-:W-:-:S04]  /*0520*/  FFMA R22, R2, R3, RZ ;  /* 0x0000000302167223 */ /* 0x000fc800000000ff */
[----:B------:R-:W-:-:S04]  /*0530*/  FFMA R0, R22, -R23, R2 ;  /* 0x8000001716007223 */ /* 0x000fc80000000002 */
[----:B------:R-:W-:Y:S01]  /*0540*/  FFMA R22, R3, R0, R22 ;  /* 0x0000000003167223 */ /* 0x000fe20000000016 */
[----:B-1----:R-:W-:Y:S06]  /*0550*/  @!P0 BRA `(.L_x_8) ;  /* 0x0000000000188947 */ /* 0x002fec0003800000 */
[----:B------:R-:W-:Y:S01]  /*0560*/  HFMA2 R21, -RZ, RZ, 0, 0 ;  /* 0x00000000ff157431 */ /* 0x000fe200000001ff */
[----:B------:R-:W-:Y:S02]  /*0570*/  MOV R4, R2 ;  /* 0x0000000200047202 */ /* 0x000fe40000000f00 */
[----:B------:R-:W-:Y:S02]  /*0580*/  MOV R5, R23 ;  /* 0x0000001700057202 */ /* 0x000fe40000000f00 */
[----:B------:R-:W-:-:S07]  /*0590*/  MOV R20, 0x5b0 ;  /* 0x000005b000147802 */ /* 0x000fce0000000f00 */
[----:B------:R-:W-:Y:S05]  /*05a0*/  CALL.REL.NOINC `($__internal_1_$__cuda_sm3x_div_rn_noftz_f32_slowpath) ;  /* 0x0000002000c87944 */ /* 0x000fea0003c00000 */
[----:B------:R-:W-:-:S07]  /*05b0*/  MOV R22, R4 ;  /* 0x0000000400167202 */ /* 0x000fce0000000f00 */
.L_x_8:
[----:B------:R-:W-:Y:S05]  /*05c0*/  BSYNC.RECONVERGENT B6 ;  /* 0x0000000000067941 */ /* 0x000fea0003800200 */
.L_x_7:
        /* <DEDUP_REMOVED lines=9> */
[----:B------:R-:W-:Y:S02]  /*0660*/  HFMA2 R21, -RZ, RZ, 0, 0 ;  /* 0x00000000ff157431 */ /* 0x000fe400000001ff */
[----:B------:R-:W-:Y:S01]  /*0670*/  IMAD.MOV.U32 R4, RZ, RZ, R26 ;  /* 0x000000ffff047224 */ /* 0x000fe200078e001a */
[----:B------:R-:W-:Y:S02]  /*0680*/  MOV R5, R23 ;  /* 0x0000001700057202 */ /* 0x000fe40000000f00 */
[----:B------:R-:W-:-:S07]  /*0690*/  MOV R20, 0x6b0 ;  /* 0x000006b000147802 */ /* 0x000fce0000000f00 */
[----:B------:R-:W-:Y:S05]  /*06a0*/  CALL.REL.NOINC `($__internal_1_$__cuda_sm3x_div_rn_noftz_f32_slowpath) ;  /* 0x0000002000887944 */ /* 0x000fea0003c00000 */
[----:B------:R-:W-:-:S07]  /*06b0*/  MOV R2, R4 ;  /* 0x0000000400027202 */ /* 0x000fce0000000f00 */
.L_x_10:
[----:B------:R-:W-:Y:S05]  /*06c0*/  BSYNC.RECONVERGENT B6 ;  /* 0x0000000000067941 */ /* 0x000fea0003800200 */
.L_x_9:
[----:B------:R-:W0:Y:S01]  /*06d0*/  MUFU.RCP R0, R23 ;  /* 0x0000001700007308 */ /* 0x000e220000001000 */
[----:B------:R-:W-:Y:S01]  /*06e0*/  UMOV UR4, 0x3f800000 ;  /* 0x3f80000000047882 */ /* 0x000fe20000000000 */
[----:B------:R-:W-:Y:S01]  /*06f0*/  BSSY.RECONVERGENT B6, `(.L_x_11) ;  /* 0x000000f000067945 */ /* 0x000fe20003800200 */
[----:B------:R-:W-:-:S05]  /*0700*/  MOV R4, UR4 ;  /* 0x0000000400047c02 */ /* 0x000fca0008000f00 */
[----:B------:R-:W1:Y:S01]  /*0710*/  FCHK P0, -R4, R23 ;  /* 0x0000001704007302 */ /* 0x000e620000000100 */
[----:B0-----:R-:W-:-:S04]  /*0720*/  FFMA R3, R0, -R23, 1 ;  /* 0x3f80000000037423 */ /* 0x001fc80000000817 */
[----:B------:R-:W-:-:S04]  /*0730*/  FFMA R3, R0, R3, R0 ;  /* 0x0000000300037223 */ /* 0x000fc80000000000 */
[----:B------:R-:W-:-:S04]  /*0740*/  FFMA R0, R3, -1, RZ ;  /* 0xbf80000003007823 */ /* 0x000fc800000000ff */
[----:B------:R-:W-:-:S04]  /*0750*/  FFMA R5, R0, -R23, -1 ;  /* 0xbf80000000057423 */ /* 0x000fc80000000817 */
[----:B------:R-:W-:Y:S01]  /*0760*/  FFMA R3, R3, R5, R0 ;  /* 0x0000000503037223 */ /* 0x000fe20000000000 */
[----:B-1----:R-:W-:Y:S06]  /*0770*/  @!P0 BRA `(.L_x_12) ;  /* 0x0000000000188947 */ /* 0x002fec0003800000 */
[----:B------:R-:W-:Y:S01]  /*0780*/  HFMA2 R4, -RZ, RZ, -1.875, 0 ;  /* 0xbf800000ff047431 */ /* 0x000fe200000001ff */
[----:B------:R-:W-:Y:S02]  /*0790*/  MOV R5, R23 ;  /* 0x0000001700057202 */ /* 0x000fe40000000f00 */
[----:B------:R-:W-:Y:S02]  /*07a0*/  MOV R20, 0x7d0 ;  /* 0x000007d000147802 */ /* 0x000fe40000000f00 */
[----:B------:R-:W-:-:S07]  /*07b0*/  MOV R21, 0x0 ;  /* 0x0000000000157802 */ /* 0x000fce0000000f00 */
[----:B------:R-:W-:Y:S05]  /*07c0*/  CALL.REL.NOINC `($__internal_1_$__cuda_sm3x_div_rn_noftz_f32_slowpath) ;  /* 0x0000002000407944 */ /* 0x000fea0003c00000 */
[----:B------:R-:W-:-:S07]  /*07d0*/  MOV R3, R4 ;  /* 0x0000000400037202 */ /* 0x000fce0000000f00 */
.L_x_12:
[----:B------:R-:W-:Y:S05]  /*07e0*/  BSYNC.RECONVERGENT B6 ;  /* 0x0000000000067941 */ /* 0x000fea0003800200 */
.L_x_11:
[----:B------:R0:W-:Y:S01]  /*07f0*/  STL.64 [R1+0x10], R2 ;  /* 0x0000100201007387 */ /* 0x0001e20000100a00 */
[----:B------:R-:W-:Y:S01]  /*0800*/  HFMA2 R8, -RZ, RZ, 0, 2.98023223876953125e-07 ;  /* 0x00000005ff087431 */ /* 0x000fe200000001ff */
[----:B------:R-:W-:Y:S01]  /*0810*/  MOV R4, R17 ;  /* 0x0000001100047202 */ /* 0x000fe20000000f00 */
[----:B------:R-:W-:Y:S01]  /*0820*/  IMAD.MOV.U32 R6, RZ, RZ, R19 ;  /* 0x000000ffff067224 */ /* 0x000fe200078e0013 */
[----:B------:R0:W-:Y:S01]  /*0830*/  STL [R1+0xc], R22 ;  /* 0x00000c1601007387 */ /* 0x0001e20000100800 */
[----:B------:R-:W-:Y:S01]  /*0840*/  MOV R5, R16 ;  /* 0x0000001000057202 */ /* 0x000fe20000000f00 */
[----:B------:R-:W1:Y:S01]  /*0850*/  LDCU.64 UR36, c[0x0][0x358] ;  /* 0x00006b00ff2477ac */ /* 0x000e620008000a00 */
[----:B------:R-:W-:Y:S02]  /*0860*/  MOV R7, R18 ;  /* 0x0000001200077202 */ /* 0x000fe40000000f00 */
[----:B------:R-:W-:Y:S02]  /*0870*/  MOV R20, 0x8a0 ;  /* 0x000008a000147802 */ /* 0x000fe40000000f00 */
[----:B------:R-:W-:-:S07]  /*0880*/  MOV R21, 0x0 ;  /* 0x0000000000157802 */ /* 0x000fce0000000f00 */
[----:B01----:R-:W-:Y:S05]  /*0890*/  CALL.REL.NOINC `($_Z11ray_tracingP5Color$_Z9trace_rayRK4Vec3S1_i) ;  /* 0x0000000000187944 */ /* 0x003fea0003c00000 */
[----:B------:R-:W0:Y:S02]  /*08a0*/  LDC.64 R2, c[0x0][0x380] ;  /* 0x0000e000ff027b82 */ /* 0x000e240000000a00 */
[----:B0-----:R-:W-:-:S05]  /*08b0*/  IMAD.WIDE R24, R24, 0xc, R2 ;  /* 0x0000000c18187825 */ /* 0x001fca00078e0202 */
[----:B------:R-:W-:Y:S04]  /*08c0*/  STG.E desc[UR36][R24.64], R4 ;  /* 0x0000000418007986 */ /* 0x000fe8000c101924 */
[----:B------:R-:W-:Y:S04]  /*08d0*/  STG.E desc[UR36][R24.64+0x4], R5 ;  /* 0x0000040518007986 */ /* 0x000fe8000c101924 */
[----:B------:R-:W-:Y:S01]  /*08e0*/  STG.E desc[UR36][R24.64+0x8], R6 ;  /* 0x0000080618007986 */ /* 0x000fe2000c101924 */
[----:B------:R-:W-:Y:S05]  /*08f0*/  EXIT ;  /* 0x000000000000794d */ /* 0x000fea0003800000 */
        .type           $_Z11ray_tracingP5Color$_Z9trace_rayRK4Vec3S1_i,@function
        .size           $_Z11ray_tracingP5Color$_Z9trace_rayRK4Vec3S1_i,($__internal_0_$__cuda_sm20_sqrt_rn_f32_slowpath - $_Z11ray_tracingP5Color$_Z9trace_rayRK4Vec3S1_i)
$_Z11ray_tracingP5Color$_Z9trace_rayRK4Vec3S1_i:
[----:B------:R-:W-:Y:S02]  /*0900*/  IADD3 R1, PT, PT, R1, -0x68, RZ ;  /* 0xffffff9801017810 */ /* 0x000fe40007ffe0ff */
[----:B------:R-:W-:Y:S02]  /*0910*/  MOV R7, R6 ;  /* 0x0000000600077202 */ /* 0x000fe40000000f00 */
[----:B------:R-:W-:Y:S01]  /*0920*/  MOV R3, R4 ;  /* 0x0000000400037202 */ /* 0x000fe20000000f00 */
[----:B------:R-:W-:Y:S04]  /*0930*/  STL [R1+0x64], R31 ;  /* 0x0000641f01007387 */ /* 0x000fe80000100800 */
        /* <DEDUP_REMOVED lines=13> */
[----:B------:R0:W-:Y:S04]  /*0a10*/  STL [R1+0x48], R24 ;  /* 0x0000481801007387 */ /* 0x0001e80000100800 */
[----:B------:R1:W-:Y:S04]  /*0a20*/  STL [R1+0x44], R23 ;  /* 0x0000441701007387 */ /* 0x0003e80000100800 */
[----:B------:R2:W-:Y:S01]  /*0a30*/  STL [R1+0x30], R18 ;  /* 0x0000301201007387 */ /* 0x0005e20000100800 */
[----:B0-----:R-:W0:Y:S05]  /*0a40*/  BMOV.32.CLEAR R24, B7 ;  /* 0x0000000007187355 */ /* 0x001e2a0000100000 */
[----:B-1----:R-:W1:Y:S05]  /*0a50*/  BMOV.32.CLEAR R23, B6 ;  /* 0x0000000006177355 */ /* 0x002e6a0000100000 */
[----:B--2---:R-:W-:Y:S01]  /*0a60*/  MOV R18, R8 ;  /* 0x0000000800127202 */ /* 0x004fe20000000f00 */
[----:B------:R-:W2:Y:S01]  /*0a70*/  LDC R0, c[0x0][0x2f8] ;  /* 0x0000be00ff007b82 */ /* 0x000ea20000000800 */
[----:B------:R-:W3:Y:S02]  /*0a80*/  LDCU UR4, c[0x0][0x2fc] ;  /* 0x00005f80ff0477ac */ /* 0x000ee40008000800 */
[----:B------:R-:W-:Y:S01]  /*0a90*/  ISETP.NE.AND P0, PT, R18, RZ, PT ;  /* 0x000000ff1200720c */ /* 0x000fe20003f05270 */
[----:B------:R-:W-:Y:S01]  /*0aa0*/  BSSY.RECONVERGENT B7, `(.L_x_13) ;  /* 0x00001b2000077945 */ /* 0x000fe20003800200 */
[----:B------:R-:W-:Y:S01]  /*0ab0*/  HFMA2 R6, -RZ, RZ, 0, 0 ;  /* 0x00000000ff067431 */ /* 0x000fe200000001ff */
[----:B------:R-:W-:-:S02]  /*0ac0*/  CS2R R4, SRZ ;  /* 0x0000000000047805 */ /* 0x000fc4000001ff00 */
[----:B--2---:R-:W-:-:S04]  /*0ad0*/  IADD3 R22, P1, PT, R1, R0, RZ ;  /* 0x0000000001167210 */ /* 0x004fc80007f3e0ff */
[----:B---3--:R-:W-:-:S04]  /*0ae0*/  IADD3.X R19, PT, PT, RZ, UR4, RZ, P1, !PT ;  /* 0x00000004ff137c10 */ /* 0x008fc80008ffe4ff */
[----:B01----:R-:W-:Y:S05]  /*0af0*/  @!P0 BRA `(.L_x_14) ;  /* 0x0000001800b08947 */ /* 0x003fea0003800000 */
[----:B------:R-:W-:Y:S01]  /*0b00*/  IADD3 R6, PT, PT, -R0, R3, RZ ;  /* 0x0000000300067210 */ /* 0x000fe20007ffe1ff */
[----:B------:R-:W-:-:S04]  /*0b10*/  IMAD.IADD R7, R7, 0x1, -R0 ;  /* 0x0000000107077824 */ /* 0x000fc800078e0a00 */
[----:B------:R-:W2:Y:S04]  /*0b20*/  LDL R30, [R6+0x4] ;  /* 0x00000400061e7983 */ /* 0x000ea80000100800 */
[----:B------:R-:W3:Y:S04]  /*0b30*/  LDL R25, [R7+0x4] ;  /* 0x0000040007197983 */ /* 0x000ee80000100800 */
[----:B------:R-:W4:Y:S04]  /*0b40*/  LDL R29, [R6+0x8] ;  /* 0x00000800061d7983 */ /* 0x000f280000100800 */
[----:B------:R-:W5:Y:S04]  /*0b50*/  LDL R31, [R6] ;  /* 0x00000000061f7983 */ /* 0x000f680000100800 */
[----:B------:R-:W5:Y:S04]  /*0b60*/  LDL R26, [R7] ;  /* 0x00000000071a7983 */ /* 0x000f680000100800 */
[----:B------:R-:W5:Y:S01]  /*0b70*/  LDL R2, [R7+0x8] ;  /* 0x0000080007027983 */ /* 0x000f620000100800 */
[C---:B--2---:R-:W-:Y:S01]  /*0b80*/  FMUL R8, R30.reuse, R30 ;  /* 0x0000001e1e087220 */ /* 0x044fe20000400000 */
[-C--:B---3--:R-:W-:Y:S01]  /*0b90*/  FMUL R5, R25, R25.reuse ;  /* 0x0000001919057220 */ /* 0x088fe20000400000 */
[----:B------:R-:W-:Y:S01]  /*0ba0*/  FMUL R9, R30, R25 ;  /* 0x000000191e097220 */ /* 0x000fe20000400000 */
[----:B----4-:R-:W-:Y:S01]  /*0bb0*/  FADD R3, R29, 1 ;  /* 0x3f8000001d037421 */ /* 0x010fe20000000000 */
[C---:B-----5:R-:W-:Y:S01]  /*0bc0*/  FFMA R4, R31.reuse, R31, R8 ;  /* 0x0000001f1f047223 */ /* 0x060fe20000000008 */
[-C--:B------:R-:W-:Y:S01]  /*0bd0*/  FFMA R5, R26, R26.reuse, R5 ;  /* 0x0000001a1a057223 */ /* 0x080fe20000000005 */
[----:B------:R-:W-:-:S02]  /*0be0*/  FFMA R0, R31, R26, R9 ;  /* 0x0000001a1f007223 */ /* 0x000fc40000000009 */
[C---:B------:R-:W-:Y:S01]  /*0bf0*/  FFMA R4, R3.reuse, R3, R4 ;  /* 0x0000000303047223 */ /* 0x040fe20000000004 */
[-C--:B------:R-:W-:Y:S01]  /*0c00*/  FFMA R16, R2, R2.reuse, R5 ;  /* 0x0000000202107223 */ /* 0x080fe20000000005 */
[----:B------:R-:W-:Y:S02]  /*0c10*/  FFMA R0, R3, R2, R0 ;  /* 0x0000000203007223 */ /* 0x000fe40000000000 */
[----:B------:R-:W-:Y:S01]  /*0c20*/  FADD R4, R4, -0.25 ;  /* 0xbe80000004047421 */ /* 0x000fe20000000000 */
[----:B------:R-:W-:Y:S01]  /*0c30*/  FMUL R7, R16, 4 ;  /* 0x4080000010077820 */ /* 0x000fe20000400000 */
[----:B------:R-:W-:-:S03]  /*0c40*/  FADD R17, R0, R0 ;  /* 0x0000000000117221 */ /* 0x000fc60000000000 */
[----:B------:R-:W-:-:S04]  /*0c50*/  FMUL R4, R4, R7 ;  /* 0x0000000704047220 */ /* 0x000fc80000400000 */
[----:B------:R-:W-:-:S05]  /*0c60*/  FFMA R4, R17, R17, -R4 ;  /* 0x0000001111047223 */ /* 0x000fca0000000804 */
[----:B------:R-:W-:-:S13]  /*0c70*/  FSETP.GT.AND P0, PT, R4, RZ, PT ;  /* 0x000000ff0400720b */ /* 0x000fda0003f04000 */
[----:B------:R-:W-:Y:S05]  /*0c80*/  @!P0 BRA `(.L_x_15) ;  /* 0x0000000c00048947 */ /* 0x000fea0003800000 */
[----:B------:R-:W-:Y:S01]  /*0c90*/  IADD3 R0, PT, PT, R4, -0xd000000, RZ ;  /* 0xf300000004007810 */ /* 0x000fe20007ffe0ff */
[----:B------:R0:W1:Y:S01]  /*0ca0*/  MUFU.RSQ R5, R4 ;  /* 0x0000000400057308 */ /* 0x0000620000001400 */
[----:B------:R-:W-:Y:S01]  /*0cb0*/  IADD3 R28, P1, PT, R22, 0xc, RZ ;  /* 0x0000000c161c7810 */ /* 0x000fe20007f3e0ff */
[----:B------:R-:W-:Y:S01]  /*0cc0*/  BSSY.RECONVERGENT B6, `(.L_x_16) ;  /* 0x000000c000067945 */ /* 0x000fe20003800200 */
[----:B------:R-:W-:Y:S02]  /*0cd0*/  ISETP.GT.U32.AND P0, PT, R0, 0x727fffff, PT ;  /* 0x727fffff0000780c */ /* 0x000fe40003f04070 */
[----:B------:R-:W-:-:S11]  /*0ce0*/  IADD3.X R27, PT, PT, RZ, R19, RZ, P1, !PT ;  /* 0x00000013ff1b7210 */ /* 0x000fd60000ffe4ff */
[----:B0-----:R-:W-:Y:S05]  /*0cf0*/  @!P0 BRA `(.L_x_17) ;  /* 0x0000000000108947 */ /* 0x001fea0003800000 */
[----:B------:R-:W-:Y:S02]  /*0d00*/  MOV R20, 0xd30 ;  /* 0x00000d3000147802 */ /* 0x000fe40000000f00 */
[----:B------:R-:W-:-:S07]  /*0d10*/  MOV R21, 0x0 ;  /* 0x0000000000157802 */ /* 0x000fce0000000f00 */
[----:B-1----:R-:W-:Y:S05]  /*0d20*/  CALL.REL.NOINC `($__internal_0_$__cuda_sm20_sqrt_rn_f32_slowpath) ;  /* 0x00000018007c7944 */ /* 0x002fea0003c00000 */
[----:B------:R-:W-:Y:S05]  /*0d30*/  BRA `(.L_x_18) ;  /* 0x0000000000107947 */ /* 0x000fea0003800000 */
.L_x_17:
[----:B-1----:R-:W-:Y:S01]  /*0d40*/  FMUL.FTZ R3, R4, R5 ;  /* 0x0000000504037220 */ /* 0x002fe20000410000 */
[----:B------:R-:W-:-:S03]  /*0d50*/  FMUL.FTZ R0, R5, 0.5 ;  /* 0x3f00000005007820 */ /* 0x000fc60000410000 */
[----:B------:R-:W-:-:S04]  /*0d60*/  FFMA R4, -R3, R3, R4 ;  /* 0x0000000303047223 */ /* 0x000fc80000000104 */
[----:B------:R-:W-:-:S07]  /*0d70*/  FFMA R4, R4, R0, R3 ;  /* 0x0000000004047223 */ /* 0x000fce0000000003 */
.L_x_18:
[----:B------:R-:W-:Y:S05]  /*0d80*/  BSYNC.RECONVERGENT B6 ;  /* 0x0000000000067941 */ /* 0x000fea0003800200 */
.L_x_16:
[----:B------:R-:W-:Y:S01]  /*0d90*/  FADD R5, R16, R16 ;  /* 0x0000001010057221 */ /* 0x000fe20000000000 */
[----:B------:R-:W-:Y:S01]  /*0da0*/  FADD R17, -R17, -R4 ;  /* 0x8000000411117221 */ /* 0x000fe20000000100 */
[----:B------:R-:W-:Y:S02]  /*0db0*/  BSSY.RECONVERGENT B6, `(.L_x_19) ;  /* 0x000000d000067945 */ /* 0x000fe40003800200 */
[----:B------:R-:W0:Y:S08]  /*0dc0*/  MUFU.RCP R0, R5 ;  /* 0x0000000500007308 */ /* 0x000e300000001000 */
[----:B------:R-:W1:Y:S01]  /*0dd0*/  FCHK P0, R17, R5 ;  /* 0x0000000511007302 */ /* 0x000e620000000000 */
[----:B0-----:R-:W-:-:S04]  /*0de0*/  FFMA R3, -R5, R0, 1 ;  /* 0x3f80000005037423 */ /* 0x001fc80000000100 */
[----:B------:R-:W-:-:S04]  /*0df0*/  FFMA R0, R0, R3, R0 ;  /* 0x0000000300007223 */ /* 0x000fc80000000000 */
[----:B------:R-:W-:-:S04]  /*0e00*/  FFMA R3, R17, R0, RZ ;  /* 0x0000000011037223 */ /* 0x000fc800000000ff */
[----:B------:R-:W-:-:S04]  /*0e10*/  FFMA R4, -R5, R3, R17 ;  /* 0x0000000305047223 */ /* 0x000fc80000000111 */
[----:B------:R-:W-:Y:S01]  /*0e20*/  FFMA R4, R0, R4, R3 ;  /* 0x0000000400047223 */ /* 0x000fe20000000003 */
[----:B-1----:R-:W-:Y:S06]  /*0e30*/  @!P0 BRA `(.L_x_20) ;  /* 0x0000000000108947 */ /* 0x002fec0003800000 */
[----:B------:R-:W-:Y:S01]  /*0e40*/  HFMA2 R21, -RZ, RZ, 0, 0 ;  /* 0x00000000ff157431 */ /* 0x000fe200000001ff */
[----:B------:R-:W-:Y:S02]  /*0e50*/  MOV R4, R17 ;  /* 0x0000001100047202 */ /* 0x000fe40000000f00 */
[----:B------:R-:W-:-:S07]  /*0e60*/  MOV R20, 0xe80 ;  /* 0x00000e8000147802 */ /* 0x000fce0000000f00 */
[----:B------:R-:W-:Y:S05]  /*0e70*/  CALL.REL.NOINC `($__internal_1_$__cuda_sm3x_div_rn_noftz_f32_slowpath) ;  /* 0x0000001800947944 */ /* 0x000fea0003c00000 */
.L_x_20:
[----:B------:R-:W-:Y:S05]  /*0e80*/  BSYNC.RECONVERGENT B6 ;  /* 0x0000000000067941 */ /* 0x000fea0003800200 */
.L_x_19:
[-C--:B------:R-:W-:Y:S01]  /*0e90*/  FFMA R17, R25, R4.reuse, R30 ;  /* 0x0000000419117223 */ /* 0x080fe2000000001e */
[-C--:B------:R-:W-:Y:S01]  /*0ea0*/  FFMA R0, R2, R4.reuse, R29 ;  /* 0x0000000402007223 */ /* 0x080fe2000000001d */
[----:B------:R-:W-:Y:S01]  /*0eb0*/  FFMA R16, R26, R4, R31 ;  /* 0x000000041a107223 */ /* 0x000fe2000000001f */
[----:B------:R-:W-:Y:S01]  /*0ec0*/  BSSY.RECONVERGENT B6, `(.L_x_21) ;  /* 0x0000014000067945 */ /* 0x000fe20003800200 */
[----:B------:R-:W-:Y:S01]  /*0ed0*/  FMUL R3, R17, R17 ;  /* 0x0000001111037220 */ /* 0x000fe20000400000 */
[----:B------:R-:W-:Y:S01]  /*0ee0*/  FADD R29, R0, 1 ;  /* 0x3f800000001d7421 */ /* 0x000fe20000000000 */
[----:B------:R0:W-:Y:S02]  /*0ef0*/  STL [R1+0x8], R0 ;  /* 0x0000080001007387 */ /* 0x0001e40000100800 */
[----:B------:R-:W-:Y:S02]  /*0f00*/  FFMA R4, R16, R16, R3 ;  /* 0x0000001010047223 */ /* 0x000fe40000000003 */
[----:B------:R0:W-:Y:S02]  /*0f10*/  STL.64 [R1], R16 ;  /* 0x0000001001007387 */ /* 0x0001e40000100a00 */
[----:B------:R-:W-:-:S04]  /*0f20*/  FFMA R4, R29, R29, R4 ;  /* 0x0000001d1d047223 */ /* 0x000fc80000000004 */
        /* <DEDUP_REMOVED lines=9> */
.L_x_22:
[----:B------:R-:W-:Y:S01]  /*0fc0*/  FMUL.FTZ R3, R4, R5 ;  /* 0x0000000504037220 */ /* 0x000fe20000410000 */
[----:B------:R-:W-:-:S03]  /*0fd0*/  FMUL.FTZ R5, R5, 0.5 ;  /* 0x3f00000005057820 */ /* 0x000fc60000410000 */
[----:B------:R-:W-:-:S04]  /*0fe0*/  FFMA R4, -R3, R3, R4 ;  /* 0x0000000303047223 */ /* 0x000fc80000000104 */
[----:B------:R-:W-:-:S07]  /*0ff0*/  FFMA R30, R4, R5, R3 ;  /* 0x00000005041e7223 */ /* 0x000fce0000000003 */
.L_x_23:
[----:B------:R-:W-:Y:S05]  /*1000*/  BSYNC.RECONVERGENT B6 ;  /* 0x0000000000067941 */ /* 0x000fea0003800200 */
.L_x_21:
        /* <DEDUP_REMOVED lines=9> */
[----:B------:R-:W-:Y:S01]  /*10a0*/  MOV R4, R16 ;  /* 0x0000001000047202 */ /* 0x000fe20000000f00 */
[----:B------:R-:W-:Y:S01]  /*10b0*/  IMAD.MOV.U32 R21, RZ, RZ, 0x0 ;  /* 0x00000000ff157424 */ /* 0x000fe200078e00ff */
[----:B------:R-:W-:Y:S02]  /*10c0*/  MOV R5, R30 ;  /* 0x0000001e00057202 */ /* 0x000fe40000000f00 */
[----:B------:R-:W-:-:S07]  /*10d0*/  MOV R20, 0x10f0 ;  /* 0x000010f000147802 */ /* 0x000fce0000000f00 */
[----:B------:R-:W-:Y:S05]  /*10e0*/  CALL.REL.NOINC `($__internal_1_$__cuda_sm3x_div_rn_noftz_f32_slowpath) ;  /* 0x0000001400f87944 */ /* 0x000fea0003c00000 */
[----:B------:R-:W-:-:S07]  /*10f0*/  MOV R31, R4 ;  /* 0x00000004001f7202 */ /* 0x000fce0000000f00 */
.L_x_25:
[----:B------:R-:W-:Y:S05]  /*1100*/  BSYNC.RECONVERGENT B6 ;  /* 0x0000000000067941 */ /* 0x000fea0003800200 */
.L_x_24:
        /* <DEDUP_REMOVED lines=15> */
.L_x_27:
[----:B------:R-:W-:Y:S05]  /*1200*/  BSYNC.RECONVERGENT B6 ;  /* 0x0000000000067941 */ /* 0x000fea0003800200 */
.L_x_26:
        /* <DEDUP_REMOVED lines=14> */
.L_x_29:
[----:B------:R-:W-:Y:S05]  /*12f0*/  BSYNC.RECONVERGENT B6 ;  /* 0x0000000000067941 */ /* 0x000fea0003800200 */
.L_x_28:
[----:B------:R-:W-:Y:S01]  /*1300*/  FMUL R3, R25, R16 ;  /* 0x0000001019037220 */ /* 0x000fe20000400000 */
[----:B------:R-:W-:Y:S01]  /*1310*/  FADD R16, R16, R16 ;  /* 0x0000001010107221 */ /* 0x000fe20000000000 */
[----:B------:R-:W-:Y:S02]  /*1320*/  BSSY.RECONVERGENT B6, `(.L_x_30) ;  /* 0x0000018000067945 */ /* 0x000fe40003800200 */
[----:B------:R-:W-:Y:S01]  /*1330*/  FFMA R3, R26, R31, R3 ;  /* 0x0000001f1a037223 */ /* 0x000fe20000000003 */
[----:B------:R-:W-:-:S03]  /*1340*/  FADD R31, R31, R31 ;  /* 0x0000001f1f1f7221 */ /* 0x000fc60000000000 */
[----:B------:R-:W-:Y:S01]  /*1350*/  FFMA R0, R2, R4, R3 ;  /* 0x0000000402007223 */ /* 0x000fe20000000003 */
[----:B------:R-:W-:-:S03]  /*1360*/  FADD R3, R4, R4 ;  /* 0x0000000404037221 */ /* 0x000fc60000000000 */
[-C--:B------:R-:W-:Y:S01]  /*1370*/  FFMA R25, -R16, R0.reuse, R25 ;  /* 0x0000000010197223 */ /* 0x080fe20000000119 */
[-C--:B------:R-:W-:Y:S01]  /*1380*/  FFMA R30, -R31, R0.reuse, R26 ;  /* 0x000000001f1e7223 */ /* 0x080fe2000000011a */
[----:B------:R-:W-:Y:S02]  /*1390*/  FFMA R16, -R3, R0, R2 ;  /* 0x0000000003107223 */ /* 0x000fe40000000102 */
[----:B------:R-:W-:-:S04]  /*13a0*/  FMUL R5, R25, R25 ;  /* 0x0000001919057220 */ /* 0x000fc80000400000 */
[----:B------:R-:W-:-:S04]  /*13b0*/  FFMA R5, R30, R30, R5 ;  /* 0x0000001e1e057223 */ /* 0x000fc80000000005 */
        /* <DEDUP_REMOVED lines=8> */
[----:B------:R-:W-:Y:S01]  /*1440*/  IMAD.MOV.U32 R17, RZ, RZ, R4 ;  /* 0x000000ffff117224 */ /* 0x000fe200078e0004 */
[----:B------:R-:W-:Y:S06]  /*1450*/  BRA `(.L_x_32) ;  /* 0x0000000000107947 */ /* 0x000fec0003800000 */
.L_x_31:
[----:B------:R-:W-:Y:S01]  /*1460*/  FMUL.FTZ R17, R4, R3 ;  /* 0x0000000304117220 */ /* 0x000fe20000410000 */
[----:B------:R-:W-:-:S03]  /*1470*/  FMUL.FTZ R0, R3, 0.5 ;  /* 0x3f00000003007820 */ /* 0x000fc60000410000 */
[----:B------:R-:W-:-:S04]  /*1480*/  FFMA R4, -R17, R17, R4 ;  /* 0x0000001111047223 */ /* 0x000fc80000000104 */
[----:B------:R-:W-:-:S07]  /*1490*/  FFMA R17, R4, R0, R17 ;  /* 0x0000000004117223 */ /* 0x000fce0000000011 */
.L_x_32:
[----:B------:R-:W-:Y:S05]  /*14a0*/  BSYNC.RECONVERGENT B6 ;  /* 0x0000000000067941 */ /* 0x000fea0003800200 */
.L_x_30:
        /* <DEDUP_REMOVED lines=15> */
.L_x_34:
[----:B------:R-:W-:Y:S05]  /*15a0*/  BSYNC.RECONVERGENT B6 ;  /* 0x0000000000067941 */ /* 0x000fea0003800200 */
.L_x_33:
        /* <DEDUP_REMOVED lines=15> */
.L_x_36:
[----:B------:R-:W-:Y:S05]  /*16a0*/  BSYNC.RECONVERGENT B6 ;  /* 0x0000000000067941 */ /* 0x000fea0003800200 */
.L_x_35:
        /* <DEDUP_REMOVED lines=15> */
.L_x_38:
[----:B------:R-:W-:Y:S05]  /*17a0*/  BSYNC.RECONVERGENT B6 ;  /* 0x0000000000067941 */ /* 0x000fea0003800200 */
.L_x_37:
[----:B------:R0:W-:Y:S01]  /*17b0*/  STL.64 [R1+0x10], R2 ;  /* 0x0000100201007387 */ /* 0x0001e20000100a00 */
[----:B------:R-:W-:Y:S01]  /*17c0*/  HFMA2 R21, -RZ, RZ, 0, 0 ;  /* 0x00000000ff157431 */ /* 0x000fe200000001ff */
[----:B------:R-:W-:Y:S02]  /*17d0*/  IADD3 R8, PT, PT, R18, -0x1, RZ ;  /* 0xffffffff12087810 */ /* 0x000fe40007ffe0ff */
[----:B------:R0:W-:Y:S01]  /*17e0*/  STL [R1+0xc], R26 ;  /* 0x00000c1a01007387 */ /* 0x0001e20000100800 */
[----:B------:R-:W-:Y:S02]  /*17f0*/  MOV R4, R22 ;  /* 0x0000001600047202 */ /* 0x000fe40000000f00 */
[----:B------:R-:W-:Y:S02]  /*1800*/  MOV R5, R19 ;  /* 0x0000001300057202 */ /* 0x000fe40000000f00 */
[----:B------:R-:W-:Y:S02]  /*1810*/  MOV R6, R28 ;  /* 0x0000001c00067202 */ /* 0x000fe40000000f00 */
[----:B------:R-:W-:-:S02]  /*1820*/  MOV R7, R27 ;  /* 0x0000001b00077202 */ /* 0x000fc40000000f00 */
[----:B------:R-:W-:-:S07]  /*1830*/  MOV R20, 0x1850 ;  /* 0x0000185000147802 */ /* 0x000fce0000000f00 */
[----:B0-----:R-:W-:Y:S05]  /*1840*/  CALL.REL.NOINC `($_Z11ray_tracingP5Color$_Z9trace_rayRK4Vec3S1_i) ;  /* 0xfffffff0002c7944 */ /* 0x001fea0003c3ffff */
[----:B------:R-:W-:Y:S01]  /*1850*/  MOV R3, 0x3f000000 ;  /* 0x3f00000000037802 */ /* 0x000fe20000000f00 */
[----:B------:R-:W-:Y:S01]  /*1860*/  FFMA R5, R5, 0.5, RZ ;  /* 0x3f00000005057823 */ /* 0x000fe200000000ff */
[----:B------:R-:W-:-:S03]  /*1870*/  FFMA R6, R6, 0.5, RZ ;  /* 0x3f00000006067823 */ /* 0x000fc600000000ff */
[----:B------:R-:W-:Y:S01]  /*1880*/  FFMA R4, R4, R3, 0.5 ;  /* 0x3f00000004047423 */ /* 0x000fe20000000003 */
[----:B------:R-:W-:Y:S06]  /*1890*/  BRA `(.L_x_14) ;  /* 0x0000000c00487947 */ /* 0x000fec0003800000 */
.L_x_15:
[----:B------:R-:W-:Y:S01]  /*18a0*/  FADD R3, R31, -0.5 ;  /* 0xbf0000001f037421 */ /* 0x000fe20000000000 */
[----:B------:R-:W-:Y:S01]  /*18b0*/  FADD R5, R29, 1.5 ;  /* 0x3fc000001d057421 */ /* 0x000fe20000000000 */
[----:B------:R-:W-:Y:S02]  /*18c0*/  HFMA2 R6, -RZ, RZ, 1.875, 0 ;  /* 0x3f800000ff067431 */ /* 0x000fe400000001ff */
[----:B------:R-:W-:Y:S02]  /*18d0*/  IMAD.MOV.U32 R4, RZ, RZ, 0x3f000000 ;  /* 0x3f000000ff047424 */ /* 0x000fe400078e00ff */
[-C--:B------:R-:W-:Y:S01]  /*18e0*/  FFMA R0, R3, R3.reuse, R8 ;  /* 0x0000000303007223 */ /* 0x080fe20000000008 */
[----:B------:R-:W-:-:S03]  /*18f0*/  FFMA R3, R26, R3, R9 ;  /* 0x000000031a037223 */ /* 0x000fc60000000009 */
[-C--:B------:R-:W-:Y:S01]  /*1900*/  FFMA R0, R5, R5.reuse, R0 ;  /* 0x0000000505007223 */ /* 0x080fe20000000000 */
[----:B------:R-:W-:Y:S01]  /*1910*/  FFMA R3, R2, R5, R3 ;  /* 0x0000000502037223 */ /* 0x000fe20000000003 */
[----:B------:R-:W-:Y:S02]  /*1920*/  MOV R5, 0x3f333333 ;  /* 0x3f33333300057802 */ /* 0x000fe40000000f00 */
[----:B------:R-:W-:Y:S01]  /*1930*/  FADD R0, R0, -0.090000003576278686523 ;  /* 0xbdb851ec00007421 */ /* 0x000fe20000000000 */
        /* <DEDUP_REMOVED lines=12> */
[----:B------:R-:W-:Y:S01]  /*1a00*/  HFMA2 R21, -RZ, RZ, 0, 0 ;  /* 0x00000000ff157431 */ /* 0x000fe200000001ff */
[----:B------:R-:W-:Y:S02]  /*1a10*/  MOV R4, R0 ;  /* 0x0000000000047202 */ /* 0x000fe40000000f00 */
[----:B------:R-:W-:-:S07]  /*1a20*/  MOV R20, 0x1a40 ;  /* 0x00001a4000147802 */ /* 0x000fce0000000f00 */
[----:B-1----:R-:W-:Y:S05]  /*1a30*/  CALL.REL.NOINC `($__internal_0_$__cuda_sm20_sqrt_rn_f32_slowpath) ;  /* 0x0000000c00387944 */ /* 0x002fea0003c00000 */
[----:B------:R-:W-:Y:S05]  /*1a40*/  BRA `(.L_x_41) ;  /* 0x0000000000107947 */ /* 0x000fea0003800000 */
.L_x_40:
[----:B-1----:R-:W-:Y:S01]  /*1a50*/  FMUL.FTZ R3, R0, R5 ;  /* 0x0000000500037220 */ /* 0x002fe20000410000 */
[----:B------:R-:W-:-:S03]  /*1a60*/  FMUL.FTZ R4, R5, 0.5 ;  /* 0x3f00000005047820 */ /* 0x000fc60000410000 */
[----:B------:R-:W-:-:S04]  /*1a70*/  FFMA R0, -R3, R3, R0 ;  /* 0x0000000303007223 */ /* 0x000fc80000000100 */
[----:B------:R-:W-:-:S07]  /*1a80*/  FFMA R4, R0, R4, R3 ;  /* 0x0000000400047223 */ /* 0x000fce0000000003 */
.L_x_41:
[----:B------:R-:W-:Y:S05]  /*1a90*/  BSYNC.RECONVERGENT B6 ;  /* 0x0000000000067941 */ /* 0x000fea0003800200 */
.L_x_39:
        /* <DEDUP_REMOVED lines=15> */
.L_x_43:
[----:B------:R-:W-:Y:S05]  /*1b90*/  BSYNC.RECONVERGENT B6 ;  /* 0x0000000000067941 */ /* 0x000fea0003800200 */
.L_x_42:
[-C--:B------:R-:W-:Y:S01]  /*1ba0*/  FFMA R16, R26, R4.reuse, R31 ;  /* 0x000000041a107223 */ /* 0x080fe2000000001f */
[-C--:B------:R-:W-:Y:S01]  /*1bb0*/  FFMA R17, R25, R4.reuse, R30 ;  /* 0x0000000419117223 */ /* 0x080fe2000000001e */
[----:B------:R-:W-:Y:S01]  /*1bc0*/  FFMA R4, R2, R4, R29 ;  /* 0x0000000402047223 */ /* 0x000fe2000000001d */
[----:B------:R-:W-:Y:S01]  /*1bd0*/  BSSY.RECONVERGENT B6, `(.L_x_44) ;  /* 0x0000016000067945 */ /* 0x000fe20003800200 */
[----:B------:R-:W-:Y:S01]  /*1be0*/  FADD R30, R16, -0.5 ;  /* 0xbf000000101e7421 */ /* 0x000fe20000000000 */
[----:B------:R-:W-:Y:S01]  /*1bf0*/  FMUL R3, R17, R17 ;  /* 0x0000001111037220 */ /* 0x000fe20000400000 */
[----:B------:R-:W-:Y:S01]  /*1c00*/  FADD R29, R4, 1.5 ;  /* 0x3fc00000041d7421 */ /* 0x000fe20000000000 */
[----:B------:R0:W-:Y:S02]  /*1c10*/  STL.64 [R1], R16 ;  /* 0x0000001001007387 */ /* 0x0001e40000100a00 */
[----:B------:R-:W-:Y:S02]  /*1c20*/  FFMA R0, R30, R30, R3 ;  /* 0x0000001e1e007223 */ /* 0x000fe40000000003 */
[----:B------:R0:W-:Y:S02]  /*1c30*/  STL [R1+0x8], R4 ;  /* 0x0000080401007387 */ /* 0x0001e40000100800 */
[----:B------:R-:W-:-:S04]  /*1c40*/  FFMA R3, R29, R29, R0 ;  /* 0x0000001d1d037223 */ /* 0x000fc80000000000 */
[----:B------:R0:W1:Y:S01]  /*1c50*/  MUFU.RSQ R6, R3 ;  /* 0x0000000300067308 */ /* 0x0000620000001400 */
[----:B------:R-:W-:-:S04]  /*1c60*/  IADD3 R0, PT, PT, R3, -0xd000000, RZ ;  /* 0xf300000003007810 */ /* 0x000fc80007ffe0ff */
[----:B------:R-:W-:-:S13]  /*1c70*/  ISETP.GT.U32.AND P0, PT, R0, 0x727fffff, PT ;  /* 0x727fffff0000780c */ /* 0x000fda0003f04070 */
[----:B01----:R-:W-:Y:S05]  /*1c80*/  @!P0 BRA `(.L_x_45) ;  /* 0x0000000000188947 */ /* 0x003fea0003800000 */
[----:B------:R-:W-:Y:S01]  /*1c90*/  HFMA2 R21, -RZ, RZ, 0, 0 ;  /* 0x00000000ff157431 */ /* 0x000fe200000001ff */
[----:B------:R-:W-:Y:S02]  /*1ca0*/  MOV R4, R3 ;  /* 0x0000000300047202 */ /* 0x000fe40000000f00 */
[----:B------:R-:W-:-:S07]  /*1cb0*/  MOV R20, 0x1cd0 ;  /* 0x00001cd000147802 */ /* 0x000fce0000000f00 */
[----:B------:R-:W-:Y:S05]  /*1cc0*/  CALL.REL.NOINC `($__internal_0_$__cuda_sm20_sqrt_rn_f32_slowpath) ;  /* 0x0000000800947944 */ /* 0x000fea0003c00000 */
[----:B------:R-:W-:Y:S01]  /*1cd0*/  MOV R16, R4 ;  /* 0x0000000400107202 */ /* 0x000fe20000000f00 */
[----:B------:R-:W-:Y:S06]  /*1ce0*/  BRA `(.L_x_46) ;  /* 0x0000000000107947 */ /* 0x000fec0003800000 */
.L_x_45:
[----:B------:R-:W-:Y:S01]  /*1cf0*/  FMUL.FTZ R16, R3, R6 ;  /* 0x0000000603107220 */ /* 0x000fe20000410000 */
[----:B------:R-:W-:-:S03]  /*1d00*/  FMUL.FTZ R6, R6, 0.5 ;  /* 0x3f00000006067820 */ /* 0x000fc60000410000 */
[----:B------:R-:W-:-:S04]  /*1d10*/  FFMA R3, -R16, R16, R3 ;  /* 0x0000001010037223 */ /* 0x000fc80000000103 */
[----:B------:R-:W-:-:S07]  /*1d20*/  FFMA R16, R3, R6, R16 ;  /* 0x0000000603107223 */ /* 0x000fce0000000010 */
.L_x_46:
[----:B------:R-:W-:Y:S05]  /*1d30*/  BSYNC.RECONVERGENT B6 ;  /* 0x0000000000067941 */ /* 0x000fea0003800200 */
.L_x_44:
        /* <DEDUP_REMOVED lines=15> */
.L_x_48:
[----:B------:R-:W-:Y:S05]  /*1e30*/  BSYNC.RECONVERGENT B6 ;  /* 0x0000000000067941 */ /* 0x000fea0003800200 */
.L_x_47:
        /* <DEDUP_REMOVED lines=15> */
.L_x_50:
[----:B------:R-:W-:Y:S05]  /*1f30*/  BSYNC.RECONVERGENT B6 ;  /* 0x0000000000067941 */ /* 0x000fea0003800200 */
.L_x_49:
        /* <DEDUP_REMOVED lines=14> */
.L_x_52:
[----:B------:R-:W-:Y:S05]  /*2020*/  BSYNC.RECONVERGENT B6 ;  /* 0x0000000000067941 */ /* 0x000fea0003800200 */
.L_x_51:
        /* <DEDUP_REMOVED lines=13> */
[----:B------:R-:W-:Y:S01]  /*2100*/  VIADD R0, R4, 0xf3000000 ;  /* 0xf300000004007836 */ /* 0x000fe20000000000 */
[----:B------:R0:W1:Y:S04]  /*2110*/  MUFU.RSQ R3, R4 ;  /* 0x0000000400037308 */ /* 0x0000680000001400 */
[----:B------:R-:W-:-:S13]  /*2120*/  ISETP.GT.U32.AND P0, PT, R0, 0x727fffff, PT ;  /* 0x727fffff0000780c */ /* 0x000fda0003f04070 */
[----:B01----:R-:W-:Y:S05]  /*2130*/  @!P0 BRA `(.L_x_54) ;  /* 0x0000000000148947 */ /* 0x003fea0003800000 */
[----:B------:R-:W-:Y:S02]  /*2140*/  MOV R20, 0x2170 ;  /* 0x0000217000147802 */ /* 0x000fe40000000f00 */
[----:B------:R-:W-:-:S07]  /*2150*/  MOV R21, 0x0 ;  /* 0x0000000000157802 */ /* 0x000fce0000000f00 */
[----:B------:R-:W-:Y:S05]  /*2160*/  CALL.REL.NOINC `($__internal_0_$__cuda_sm20_sqrt_rn_f32_slowpath) ;  /* 0x00000004006c7944 */ /* 0x000fea0003c00000 */
[----:B------:R-:W-:Y:S01]  /*2170*/  MOV R29, R4 ;  /* 0x00000004001d7202 */ /* 0x000fe20000000f00 */
[----:B------:R-:W-:Y:S06]  /*2180*/  BRA `(.L_x_55) ;  /* 0x0000000000107947 */ /* 0x000fec0003800000 */
.L_x_54:
[----:B------:R-:W-:Y:S01]  /*2190*/  FMUL.FTZ R29, R4, R3 ;  /* 0x00000003041d7220 */ /* 0x000fe20000410000 */
[----:B------:R-:W-:-:S03]  /*21a0*/  FMUL.FTZ R0, R3, 0.5 ;  /* 0x3f00000003007820 */ /* 0x000fc60000410000 */
[----:B------:R-:W-:-:S04]  /*21b0*/  FFMA R4, -R29, R29, R4 ;  /* 0x0000001d1d047223 */ /* 0x000fc80000000104 */
[----:B------:R-:W-:-:S07]  /*21c0*/  FFMA R29, R4, R0, R29 ;  /* 0x00000000041d7223 */ /* 0x000fce000000001d */
.L_x_55:
[----:B------:R-:W-:Y:S05]  /*21d0*/  BSYNC.RECONVERGENT B6 ;  /* 0x0000000000067941 */ /* 0x000fea0003800200 */
.L_x_53:
        /* <DEDUP_REMOVED lines=15> */
.L_x_57:
[----:B------:R-:W-:Y:S05]  /*22d0*/  BSYNC.RECONVERGENT B6 ;  /* 0x0000000000067941 */ /* 0x000fea0003800200 */
.L_x_56:
        /* <DEDUP_REMOVED lines=15> */
.L_x_59:
[----:B------:R-:W-:Y:S05]  /*23d0*/  BSYNC.RECONVERGENT B6 ;  /* 0x0000000000067941 */ /* 0x000fea0003800200 */
.L_x_58:
        /* <DEDUP_REMOVED lines=15> */
.L_x_61:
[----:B------:R-:W-:Y:S05]  /*24d0*/  BSYNC.RECONVERGENT B6 ;  /* 0x0000000000067941 */ /* 0x000fea0003800200 */
.L_x_60:
        /* <DEDUP_REMOVED lines=13> */
[----:B------:R-:W-:-:S07]  /*25b0*/  FFMA R5, R5, R0, 0.5 ;  /* 0x3f00000005057423 */ /* 0x000fce0000000000 */
.L_x_14:
[----:B------:R-:W-:Y:S05]  /*25c0*/  BSYNC.RECONVERGENT B7 ;  /* 0x0000000000077941 */ /* 0x000fea0003800200 */
.L_x_13:
[----:B------:R-:W2:Y:S01]  /*25d0*/  LDL R20, [R1+0x38] ;  /* 0x0000380001147983 */ /* 0x000ea20000100800 */
[----:B------:R0:W-:Y:S05]  /*25e0*/  BMOV.32 B6, R23 ;  /* 0x0000001706007356 */ /* 0x0001ea0000000000 */
[----:B------:R-:W2:Y:S01]  /*25f0*/  LDL R21, [R1+0x3c] ;  /* 0x00003c0001157983 */ /* 0x000ea20000100800 */
[----:B------:R1:W-:Y:S05]  /*2600*/  BMOV.32 B7, R24 ;  /* 0x0000001807007356 */ /* 0x0003ea0000000000 */
[----:B------:R-:W2:Y:S04]  /*2610*/  LDL R2, [R1+0x24] ;  /* 0x0000240001027983 */ /* 0x000ea80000100800 */
[----:B------:R-:W2:Y:S04]  /*2620*/  LDL R16, [R1+0x28] ;  /* 0x0000280001107983 */ /* 0x000ea80000100800 */
[----:B------:R-:W2:Y:S04]  /*2630*/  LDL R17, [R1+0x2c] ;  /* 0x00002c0001117983 */ /* 0x000ea80000100800 */
[----:B------:R-:W2:Y:S04]  /*2640*/  LDL R18, [R1+0x30] ;  /* 0x0000300001127983 */ /* 0x000ea80000100800 */
[----:B------:R-:W2:Y:S04]  /*2650*/  LDL R19, [R1+0x34] ;  /* 0x0000340001137983 */ /* 0x000ea80000100800 */
[----:B------:R-:W2:Y:S04]  /*2660*/  LDL R22, [R1+0x40] ;  /* 0x0000400001167983 */ /* 0x000ea80000100800 */
[----:B0-----:R-:W2:Y:S04]  /*2670*/  LDL R23, [R1+0x44] ;  /* 0x0000440001177983 */ /* 0x001ea80000100800 */
[----:B-1----:R-:W2:Y:S04]  /*2680*/  LDL R24, [R1+0x48] ;  /* 0x0000480001187983 */ /* 0x002ea80000100800 */
[----:B------:R-:W2:Y:S04]  /*2690*/  LDL R25, [R1+0x4c] ;  /* 0x00004c0001197983 */ /* 0x000ea80000100800 */
[----:B------:R-:W2:Y:S04]  /*26a0*/  LDL R26, [R1+0x50] ;  /* 0x00005000011a7983 */ /* 0x000ea80000100800 */
[----:B------:R-:W2:Y:S04]  /*26b0*/  LDL R27, [R1+0x54] ;  /* 0x00005400011b7983 */ /* 0x000ea80000100800 */
[----:B------:R-:W2:Y:S04]  /*26c0*/  LDL R28, [R1+0x58] ;  /* 0x00005800011c7983 */ /* 0x000ea80000100800 */
[----:B------:R-:W2:Y:S04]  /*26d0*/  LDL R29, [R1+0x5c] ;  /* 0x00005c00011d7983 */ /* 0x000ea80000100800 */
[----:B------:R-:W2:Y:S04]  /*26e0*/  LDL R30, [R1+0x60] ;  /* 0x00006000011e7983 */ /* 0x000ea80000100800 */
[----:B------:R0:W2:Y:S02]  /*26f0*/  LDL R31, [R1+0x64] ;  /* 0x00006400011f7983 */ /* 0x0000a40000100800 */
[----:B0-----:R-:W-:Y:S01]  /*2700*/  VIADD R1, R1, 0x68 ;  /* 0x0000006801017836 */ /* 0x001fe20000000000 */
[----:B--2---:R-:W-:Y:S06]  /*2710*/  RET.REL.NODEC R20 `(_Z11ray_tracingP5Color) ;  /* 0xffffffd814387950 */ /* 0x004fec0003c3ffff */
        .weak           $__internal_0_$__cuda_sm20_sqrt_rn_f32_slowpath
        .type           $__internal_0_$__cuda_sm20_sqrt_rn_f32_slowpath,@function
        .size           $__internal_0_$__cuda_sm20_sqrt_rn_f32_slowpath,($__internal_1_$__cuda_sm3x_div_rn_noftz_f32_slowpath - $__internal_0_$__cuda_sm20_sqrt_rn_f32_slowpath)
$__internal_0_$__cuda_sm20_sqrt_rn_f32_slowpath:
[----:B------:R-:W-:Y:S02]  /*2720*/  IADD3 R1, PT, PT, R1, -0x8, RZ ;  /* 0xfffffff801017810 */ /* 0x000fe40007ffe0ff */
[----:B------:R-:W-:-:S03]  /*2730*/  MOV R0, R4 ;  /* 0x0000000400007202 */ /* 0x000fc60000000f00 */
[----:B------:R0:W-:Y:S01]  /*2740*/  STL [R1], R2 ;  /* 0x0000000201007387 */ /* 0x0001e20000100800 */
[----:B------:R-:W-:Y:S01]  /*2750*/  LOP3.LUT P0, RZ, R0, 0x7fffffff, RZ, 0xc0, !PT ;  /* 0x7fffffff00ff7812 */ /* 0x000fe2000780c0ff */
[----:B------:R-:W-:-:S12]  /*2760*/  BSSY.RECONVERGENT B0, `(.L_x_62) ;  /* 0x0000013000007945 */ /* 0x000fd80003800200 */
[----:B------:R-:W-:Y:S01]  /*2770*/  @!P0 MOV R4, R0 ;  /* 0x0000000000048202 */ /* 0x000fe20000000f00 */
[----:B0-----:R-:W-:Y:S06]  /*2780*/  @!P0 BRA `(.L_x_63) ;  /* 0x0000000000408947 */ /* 0x001fec0003800000 */
[----:B------:R-:W-:-:S13]  /*2790*/  FSETP.GEU.FTZ.AND P0, PT, R0, RZ, PT ;  /* 0x000000ff0000720b */ /* 0x000fda0003f1e000 */
[----:B------:R-:W-:Y:S01]  /*27a0*/  @!P0 MOV R4, 0x7fffffff ;  /* 0x7fffffff00048802 */ /* 0x000fe20000000f00 */
[----:B------:R-:W-:Y:S06]  /*27b0*/  @!P0 BRA `(.L_x_63) ;  /* 0x0000000000348947 */ /* 0x000fec0003800000 */
[----:B------:R-:W-:-:S13]  /*27c0*/  FSETP.GTU.FTZ.AND P0, PT, |R0|, +INF , PT ;  /* 0x7f8000000000780b */ /* 0x000fda0003f1c200 */
[----:B------:R-:W-:Y:S01]  /*27d0*/  @P0 FADD.FTZ R4, R0, 1 ;  /* 0x3f80000000040421 */ /* 0x000fe20000010000 */
[----:B------:R-:W-:Y:S06]  /*27e0*/  @P0 BRA `(.L_x_63) ;  /* 0x0000000000280947 */ /* 0x000fec0003800000 */
[----:B------:R-:W-:-:S13]  /*27f0*/  FSETP.NEU.FTZ.AND P0, PT, |R0|, +INF , PT ;  /* 0x7f8000000000780b */ /* 0x000fda0003f1d200 */
[----:B------:R-:W-:-:S04]  /*2800*/  @P0 FFMA R2, R0, 1.84467440737095516160e+19, RZ ;  /* 0x5f80000000020823 */ /* 0x000fc800000000ff */
[----:B------:R-:W0:Y:S02]  /*2810*/  @P0 MUFU.RSQ R3, R2 ;  /* 0x0000000200030308 */ /* 0x000e240000001400 */
[----:B0-----:R-:W-:Y:S01]  /*2820*/  @P0 FMUL.FTZ R5, R2, R3 ;  /* 0x0000000302050220 */ /* 0x001fe20000410000 */
[----:B------:R-:W-:-:S03]  /*2830*/  @P0 FMUL.FTZ R3, R3, 0.5 ;  /* 0x3f00000003030820 */ /* 0x000fc60000410000 */
[----:B------:R-:W-:-:S04]  /*2840*/  @P0 FADD.FTZ R4, -R5, -RZ ;  /* 0x800000ff05040221 */ /* 0x000fc80000010100 */
[----:B------:R-:W-:Y:S01]  /*2850*/  @P0 FFMA R6, R5, R4, R2 ;  /* 0x0000000405060223 */ /* 0x000fe20000000002 */
[----:B------:R-:W-:-:S03]  /*2860*/  @!P0 MOV R4, R0 ;  /* 0x0000000000048202 */ /* 0x000fc60000000f00 */
[----:B------:R-:W-:-:S04]  /*2870*/  @P0 FFMA R3, R6, R3, R5 ;  /* 0x0000000306030223 */ /* 0x000fc80000000005 */
[----:B------:R-:W-:-:S07]  /*2880*/  @P0 FMUL.FTZ R4, R3, 2.3283064365386962891e-10 ;  /* 0x2f80000003040820 */ /* 0x000fce0000410000 */
.L_x_63:
[----:B------:R-:W-:Y:S05]  /*2890*/  BSYNC.RECONVERGENT B0 ;  /* 0x0000000000007941 */ /* 0x000fea0003800200 */
.L_x_62:
[----:B------:R0:W2:Y:S02]  /*28a0*/  LDL R2, [R1] ;  /* 0x0000000001027983 */ /* 0x0000a40000100800 */
[----:B0-----:R-:W-:Y:S01]  /*28b0*/  IADD3 R1, PT, PT, R1, 0x8, RZ ;  /* 0x0000000801017810 */ /* 0x001fe20007ffe0ff */
[----:B--2---:R-:W-:Y:S06]  /*28c0*/  RET.REL.NODEC R20 `(_Z11ray_tracingP5Color) ;  /* 0xffffffd414cc7950 */ /* 0x004fec0003c3ffff */
        .weak           $__internal_1_$__cuda_sm3x_div_rn_noftz_f32_slowpath
        .type           $__internal_1_$__cuda_sm3x_div_rn_noftz_f32_slowpath,@function
        .size           $__internal_1_$__cuda_sm3x_div_rn_noftz_f32_slowpath,(.L_x_78 - $__internal_1_$__cuda_sm3x_div_rn_noftz_f32_slowpath)
$__internal_1_$__cuda_sm3x_div_rn_noftz_f32_slowpath:
[----:B------:R-:W-:-:S05]  /*28d0*/  IADD3 R1, PT, PT, R1, -0x8, RZ ;  /* 0xfffffff801017810 */ /* 0x000fca0007ffe0ff */
[----:B------:R0:W-:Y:S02]  /*28e0*/  STL [R1], R2 ;  /* 0x0000000201007387 */ /* 0x0001e40000100800 */
[----:B0-----:R-:W-:Y:S01]  /*28f0*/  SHF.R.U32.HI R2, RZ, 0x17, R5 ;  /* 0x00000017ff027819 */ /* 0x001fe20000011605 */
[----:B------:R-:W-:Y:S01]  /*2900*/  BSSY.RECONVERGENT B0, `(.L_x_64) ;  /* 0x0000062000007945 */ /* 0x000fe20003800200 */
[----:B------:R-:W-:Y:S02]  /*2910*/  SHF.R.U32.HI R0, RZ, 0x17, R4 ;  /* 0x00000017ff007819 */ /* 0x000fe40000011604 */
[----:B------:R-:W-:Y:S02]  /*2920*/  LOP3.LUT R8, R2, 0xff, RZ, 0xc0, !PT ;  /* 0x000000ff02087812 */ /* 0x000fe400078ec0ff */
[----:B------:R-:W-:Y:S02]  /*2930*/  LOP3.LUT R3, R0, 0xff, RZ, 0xc0, !PT ;  /* 0x000000ff00037812 */ /* 0x000fe400078ec0ff */
[----:B------:R-:W-:-:S02]  /*2940*/  IADD3 R6, PT, PT, R8, -0x1, RZ ;  /* 0xffffffff08067810 */ /* 0x000fc40007ffe0ff */
[----:B------:R-:W-:Y:S02]  /*2950*/  IADD3 R0, PT, PT, R3, -0x1, RZ ;  /* 0xffffffff03007810 */ /* 0x000fe40007ffe0ff */
[----:B------:R-:W-:-:S04]  /*2960*/  ISETP.GT.U32.AND P0, PT, R6, 0xfd, PT ;  /* 0x000000fd0600780c */ /* 0x000fc80003f04070 */
[----:B------:R-:W-:-:S13]  /*2970*/  ISETP.GT.U32.OR P0, PT, R0, 0xfd, P0 ;  /* 0x000000fd0000780c */ /* 0x000fda0000704470 */
[----:B------:R-:W-:Y:S01]  /*2980*/  @!P0 MOV R2, RZ ;  /* 0x000000ff00028202 */ /* 0x000fe20000000f00 */
[----:B------:R-:W-:Y:S06]  /*2990*/  @!P0 BRA `(.L_x_65) ;  /* 0x00000000005c8947 */ /* 0x000fec0003800000 */
[----:B------:R-:W-:Y:S02]  /*29a0*/  FSETP.GTU.FTZ.AND P0, PT, |R4|, +INF , PT ;  /* 0x7f8000000400780b */ /* 0x000fe40003f1c200 */
[----:B------:R-:W-:-:S04]  /*29b0*/  FSETP.GTU.FTZ.AND P1, PT, |R5|, +INF , PT ;  /* 0x7f8000000500780b */ /* 0x000fc80003f3c200 */
[----:B------:R-:W-:-:S13]  /*29c0*/  PLOP3.LUT P0, PT, P0, P1, PT, 0xf8, 0x8f ;  /* 0x00000000008f781c */ /* 0x000fda0000703f70 */
[----:B------:R-:W-:Y:S05]  /*29d0*/  @P0 BRA `(.L_x_66) ;  /* 0x00000004004c0947 */ /* 0x000fea0003800000 */
[----:B------:R-:W-:-:S13]  /*29e0*/  LOP3.LUT P0, RZ, R5, 0x7fffffff, R4, 0xc8, !PT ;  /* 0x7fffffff05ff7812 */ /* 0x000fda000780c804 */
[----:B------:R-:W-:Y:S05]  /*29f0*/  @!P0 BRA `(.L_x_67) ;  /* 0x00000004003c8947 */ /* 0x000fea0003800000 */
[C---:B------:R-:W-:Y:S02]  /*2a00*/  FSETP.NEU.FTZ.AND P2, PT, |R4|.reuse, +INF , PT ;  /* 0x7f8000000400780b */ /* 0x040fe40003f5d200 */
[----:B------:R-:W-:Y:S02]  /*2a10*/  FSETP.NEU.FTZ.AND P1, PT, |R5|, +INF , PT ;  /* 0x7f8000000500780b */ /* 0x000fe40003f3d200 */
[----:B------:R-:W-:-:S11]  /*2a20*/  FSETP.NEU.FTZ.AND P0, PT, |R4|, +INF , PT ;  /* 0x7f8000000400780b */ /* 0x000fd60003f1d200 */
[----:B------:R-:W-:Y:S05]  /*2a30*/  @!P1 BRA !P2, `(.L_x_67) ;  /* 0x00000004002c9947 */ /* 0x000fea0005000000 */
[----:B------:R-:W-:-:S04]  /*2a40*/  LOP3.LUT P2, RZ, R4, 0x7fffffff, RZ, 0xc0, !PT ;  /* 0x7fffffff04ff7812 */ /* 0x000fc8000784c0ff */
[----:B------:R-:W-:-:S13]  /*2a50*/  PLOP3.LUT P1, PT, P1, P2, PT, 0x2f, 0xf2 ;  /* 0x0000000000f2781c */ /* 0x000fda0000f24577 */
[----:B------:R-:W-:Y:S05]  /*2a60*/  @P1 BRA `(.L_x_68) ;  /* 0x0000000400181947 */ /* 0x000fea0003800000 */
[----:B------:R-:W-:-:S04]  /*2a70*/  LOP3.LUT P1, RZ, R5, 0x7fffffff, RZ, 0xc0, !PT ;  /* 0x7fffffff05ff7812 */ /* 0x000fc8000782c0ff */
[----:B------:R-:W-:-:S13]  /*2a80*/  PLOP3.LUT P0, PT, P0, P1, PT, 0x2f, 0xf2 ;  /* 0x0000000000f2781c */ /* 0x000fda0000702577 */
[----:B------:R-:W-:Y:S05]  /*2a90*/  @P0 BRA `(.L_x_69) ;  /* 0x0000000400000947 */ /* 0x000fea0003800000 */
[----:B------:R-:W-:Y:S02]  /*2aa0*/  ISETP.GE.AND P0, PT, R0, RZ, PT ;  /* 0x000000ff0000720c */ /* 0x000fe40003f06270 */
[----:B------:R-:W-:-:S11]  /*2ab0*/  ISETP.GE.AND P1, PT, R6, RZ, PT ;  /* 0x000000ff0600720c */ /* 0x000fd60003f26270 */
[----:B------:R-:W-:Y:S01]  /*2ac0*/  @P0 MOV R2, RZ ;  /* 0x000000ff00020202 */ /* 0x000fe20000000f00 */
[----:B------:R-:W-:Y:S02]  /*2ad0*/  @!P0 IMAD.MOV.U32 R2, RZ, RZ, -0x40 ;  /* 0xffffffc0ff028424 */ /* 0x000fe400078e00ff */
[----:B------:R-:W-:Y:S01]  /*2ae0*/  @!P0 FFMA R4, R4, 1.84467440737095516160e+19, RZ ;  /* 0x5f80000004048823 */ /* 0x000fe200000000ff */
[----:B------:R-:W-:Y:S02]  /*2af0*/  @!P1 FFMA R5, R5, 1.84467440737095516160e+19, RZ ;  /* 0x5f80000005059823 */ /* 0x000fe400000000ff */
[----:B------:R-:W-:-:S07]  /*2b00*/  @!P1 IADD3 R2, PT, PT, R2, 0x40, RZ ;  /* 0x0000004002029810 */ /* 0x000fce0007ffe0ff */
.L_x_65:
[----:B------:R-:W-:Y:S01]  /*2b10*/  LEA R0, R8, 0xc0800000, 0x17 ;  /* 0xc080000008007811 */ /* 0x000fe200078eb8ff */
[----:B------:R-:W-:Y:S01]  /*2b20*/  BSSY.RECONVERGENT B1, `(.L_x_70) ;  /* 0x0000036000017945 */ /* 0x000fe20003800200 */
[----:B------:R-:W-:Y:S02]  /*2b30*/  IADD3 R3, PT, PT, R3, -0x7f, RZ ;  /* 0xffffff8103037810 */ /* 0x000fe40007ffe0ff */
[----:B------:R-:W-:-:S03]  /*2b40*/  IADD3 R5, PT, PT, -R0, R5, RZ ;  /* 0x0000000500057210 */ /* 0x000fc60007ffe1ff */
[----:B------:R-:W-:Y:S01]  /*2b50*/  IMAD R0, R3, -0x800000, R4 ;  /* 0xff80000003007824 */ /* 0x000fe200078e0204 */
[----:B------:R-:W0:Y:S01]  /*2b60*/  MUFU.RCP R6, R5 ;  /* 0x0000000500067308 */ /* 0x000e220000001000 */
[----:B------:R-:W-:Y:S01]  /*2b70*/  FADD.FTZ R7, -R5, -RZ ;  /* 0x800000ff05077221 */ /* 0x000fe20000010100 */
[----:B------:R-:W-:-:S04]  /*2b80*/  IADD3 R3, PT, PT, R3, 0x7f, -R8 ;  /* 0x0000007f03037810 */ /* 0x000fc80007ffe808 */
[----:B------:R-:W-:Y:S01]  /*2b90*/  IADD3 R3, PT, PT, R3, R2, RZ ;  /* 0x0000000203037210 */ /* 0x000fe20007ffe0ff */
[----:B0-----:R-:W-:-:S04]  /*2ba0*/  FFMA R9, R6, R7, 1 ;  /* 0x3f80000006097423 */ /* 0x001fc80000000007 */
[----:B------:R-:W-:-:S04]  /*2bb0*/  FFMA R11, R6, R9, R6 ;  /* 0x00000009060b7223 */ /* 0x000fc80000000006 */
[----:B------:R-:W-:-:S04]  /*2bc0*/  FFMA R4, R0, R11, RZ ;  /* 0x0000000b00047223 */ /* 0x000fc800000000ff */
[----:B------:R-:W-:-:S04]  /*2bd0*/  FFMA R9, R7, R4, R0 ;  /* 0x0000000407097223 */ /* 0x000fc80000000000 */
[----:B------:R-:W-:-:S04]  /*2be0*/  FFMA R6, R11, R9, R4 ;  /* 0x000000090b067223 */ /* 0x000fc80000000004 */
[----:B------:R-:W-:-:S04]  /*2bf0*/  FFMA R7, R7, R6, R0 ;  /* 0x0000000607077223 */ /* 0x000fc80000000000 */
[----:B------:R-:W-:-:S05]  /*2c00*/  FFMA R4, R11, R7, R6 ;  /* 0x000000070b047223 */ /* 0x000fca0000000006 */
[----:B------:R-:W-:-:S04]  /*2c10*/  SHF.R.U32.HI R0, RZ, 0x17, R4 ;  /* 0x00000017ff007819 */ /* 0x000fc80000011604 */
[----:B------:R-:W-:-:S04]  /*2c20*/  LOP3.LUT R0, R0, 0xff, RZ, 0xc0, !PT ;  /* 0x000000ff00007812 */ /* 0x000fc800078ec0ff */
[----:B------:R-:W-:-:S04]  /*2c30*/  IADD3 R8, PT, PT, R0, R3, RZ ;  /* 0x0000000300087210 */ /* 0x000fc80007ffe0ff */
[----:B------:R-:W-:-:S04]  /*2c40*/  IADD3 R0, PT, PT, R8, -0x1, RZ ;  /* 0xffffffff08007810 */ /* 0x000fc80007ffe0ff */
[----:B------:R-:W-:-:S13]  /*2c50*/  ISETP.GE.U32.AND P0, PT, R0, 0xfe, PT ;  /* 0x000000fe0000780c */ /* 0x000fda0003f06070 */
[----:B------:R-:W-:Y:S05]  /*2c60*/  @!P0 BRA `(.L_x_71) ;  /* 0x0000000000808947 */ /* 0x000fea0003800000 */
[----:B------:R-:W-:-:S13]  /*2c70*/  ISETP.GT.AND P0, PT, R8, 0xfe, PT ;  /* 0x000000fe0800780c */ /* 0x000fda0003f04270 */
[----:B------:R-:W-:Y:S05]  /*2c80*/  @P0 BRA `(.L_x_72) ;  /* 0x00000000006c0947 */ /* 0x000fea0003800000 */
[----:B------:R-:W-:-:S13]  /*2c90*/  ISETP.GE.AND P0, PT, R8, 0x1, PT ;  /* 0x000000010800780c */ /* 0x000fda0003f06270 */
[----:B------:R-:W-:Y:S05]  /*2ca0*/  @P0 BRA `(.L_x_73) ;  /* 0x0000000000740947 */ /* 0x000fea0003800000 */
[----:B------:R-:W-:Y:S02]  /*2cb0*/  ISETP.GE.AND P0, PT, R8, -0x18, PT ;  /* 0xffffffe80800780c */ /* 0x000fe40003f06270 */
[----:B------:R-:W-:-:S11]  /*2cc0*/  LOP3.LUT R4, R4, 0x80000000, RZ, 0xc0, !PT ;  /* 0x8000000004047812 */ /* 0x000fd600078ec0ff */
[----:B------:R-:W-:Y:S05]  /*2cd0*/  @!P0 BRA `(.L_x_73) ;  /* 0x0000000000688947 */ /* 0x000fea0003800000 */
[CCC-:B------:R-:W-:Y:S01]  /*2ce0*/  FFMA.RZ R0, R11.reuse, R7.reuse, R6.reuse ;  /* 0x000000070b007223 */ /* 0x1c0fe2000000c006 */
[C---:B------:R-:W-:Y:S01]  /*2cf0*/  IADD3 R5, PT, PT, R8.reuse, 0x20, RZ ;  /* 0x0000002008057810 */ /* 0x040fe20007ffe0ff */
[CCC-:B------:R-:W-:Y:S01]  /*2d00*/  FFMA.RM R3, R11.reuse, R7.reuse, R6.reuse ;  /* 0x000000070b037223 */ /* 0x1c0fe20000004006 */
[----:B------:R-:W-:Y:S02]  /*2d10*/  ISETP.NE.AND P2, PT, R8, RZ, PT ;  /* 0x000000ff0800720c */ /* 0x000fe40003f45270 */
[----:B------:R-:W-:Y:S01]  /*2d20*/  LOP3.LUT R2, R0, 0x7fffff, RZ, 0xc0, !PT ;  /* 0x007fffff00027812 */ /* 0x000fe200078ec0ff */
[----:B------:R-:W-:Y:S01]  /*2d30*/  FFMA.RP R0, R11, R7, R6 ;  /* 0x000000070b007223 */ /* 0x000fe20000008006 */
[----:B------:R-:W-:Y:S02]  /*2d40*/  ISETP.NE.AND P1, PT, R8, RZ, PT ;  /* 0x000000ff0800720c */ /* 0x000fe40003f25270 */
[----:B------:R-:W-:Y:S02]  /*2d50*/  LOP3.LUT R2, R2, 0x800000, RZ, 0xfc, !PT ;  /* 0x0080000002027812 */ /* 0x000fe400078efcff */
[----:B------:R-:W-:-:S02]  /*2d60*/  IADD3 R6, PT, PT, -R8, RZ, RZ ;  /* 0x000000ff08067210 */ /* 0x000fc40007ffe1ff */
[----:B------:R-:W-:Y:S02]  /*2d70*/  SHF.L.U32 R5, R2, R5, RZ ;  /* 0x0000000502057219 */ /* 0x000fe400000006ff */
[----:B------:R-:W-:Y:S02]  /*2d80*/  FSETP.NEU.FTZ.AND P0, PT, R0, R3, PT ;  /* 0x000000030000720b */ /* 0x000fe40003f1d000 */
[----:B------:R-:W-:Y:S02]  /*2d90*/  SEL R3, R6, RZ, P2 ;  /* 0x000000ff06037207 */ /* 0x000fe40001000000 */
[----:B------:R-:W-:Y:S02]  /*2da0*/  ISETP.NE.AND P1, PT, R5, RZ, P1 ;  /* 0x000000ff0500720c */ /* 0x000fe40000f25270 */
[----:B------:R-:W-:Y:S02]  /*2db0*/  SHF.R.U32.HI R3, RZ, R3, R2 ;  /* 0x00000003ff037219 */ /* 0x000fe40000011602 */
[----:B------:R-:W-:-:S02]  /*2dc0*/  PLOP3.LUT P0, PT, P0, P1, PT, 0xf8, 0x8f ;  /* 0x00000000008f781c */ /* 0x000fc40000703f70 */
[----:B------:R-:W-:Y:S02]  /*2dd0*/  SHF.R.U32.HI R5, RZ, 0x1, R3 ;  /* 0x00000001ff057819 */ /* 0x000fe40000011603 */
[----:B------:R-:W-:-:S04]  /*2de0*/  SEL R0, RZ, 0x1, !P0 ;  /* 0x00000001ff007807 */ /* 0x000fc80004000000 */
[----:B------:R-:W-:-:S04]  /*2df0*/  LOP3.LUT R0, R0, 0x1, R5, 0xf8, !PT ;  /* 0x0000000100007812 */ /* 0x000fc800078ef805 */
[----:B------:R-:W-:-:S04]  /*2e00*/  LOP3.LUT R0, R0, R3, RZ, 0xc0, !PT ;  /* 0x0000000300007212 */ /* 0x000fc800078ec0ff */
[----:B------:R-:W-:-:S04]  /*2e10*/  IADD3 R5, PT, PT, R5, R0, RZ ;  /* 0x0000000005057210 */ /* 0x000fc80007ffe0ff */
[----:B------:R-:W-:Y:S01]  /*2e20*/  LOP3.LUT R4, R5, R4, RZ, 0xfc, !PT ;  /* 0x0000000405047212 */ /* 0x000fe200078efcff */
[----:B------:R-:W-:Y:S06]  /*2e30*/  BRA `(.L_x_73) ;  /* 0x0000000000107947 */ /* 0x000fec0003800000 */
.L_x_72:
[----:B------:R-:W-:-:S04]  /*2e40*/  LOP3.LUT R4, R4, 0x80000000, RZ, 0xc0, !PT ;  /* 0x8000000004047812 */ /* 0x000fc800078ec0ff */
[----:B------:R-:W-:Y:S01]  /*2e50*/  LOP3.LUT R4, R4, 0x7f800000, RZ, 0xfc, !PT ;  /* 0x7f80000004047812 */ /* 0x000fe200078efcff */
[----:B------:R-:W-:Y:S06]  /*2e60*/  BRA `(.L_x_73) ;  /* 0x0000000000047947 */ /* 0x000fec0003800000 */
.L_x_71:
[----:B------:R-:W-:-:S07]  /*2e70*/  LEA R4, R3, R4, 0x17 ;  /* 0x0000000403047211 */ /* 0x000fce00078eb8ff */
.L_x_73:
[----:B------:R-:W-:Y:S05]  /*2e80*/  BSYNC.RECONVERGENT B1 ;  /* 0x0000000000017941 */ /* 0x000fea0003800200 */
.L_x_70:
[----:B------:R-:W-:Y:S05]  /*2e90*/  BRA `(.L_x_74) ;  /* 0x0000000000207947 */ /* 0x000fea0003800000 */
.L_x_69:
[----:B------:R-:W-:-:S04]  /*2ea0*/  LOP3.LUT R4, R5, 0x80000000, R4, 0x48, !PT ;  /* 0x8000000005047812 */ /* 0x000fc800078e4804 */
[----:B------:R-:W-:Y:S01]  /*2eb0*/  LOP3.LUT R4, R4, 0x7f800000, RZ, 0xfc, !PT ;  /* 0x7f80000004047812 */ /* 0x000fe200078efcff */
[----:B------:R-:W-:Y:S06]  /*2ec0*/  BRA `(.L_x_74) ;  /* 0x0000000000147947 */ /* 0x000fec0003800000 */
.L_x_68:
[----:B------:R-:W-:Y:S01]  /*2ed0*/  LOP3.LUT R4, R5, 0x80000000, R4, 0x48, !PT ;  /* 0x8000000005047812 */ /* 0x000fe200078e4804 */
[----:B------:R-:W-:Y:S06]  /*2ee0*/  BRA `(.L_x_74) ;  /* 0x00000000000c7947 */ /* 0x000fec0003800000 */
.L_x_67:
[----:B------:R-:W0:Y:S01]  /*2ef0*/  MUFU.RSQ R4, -QNAN ;  /* 0xffc0000000047908 */ /* 0x000e220000001400 */
[----:B------:R-:W-:Y:S05]  /*2f00*/  BRA `(.L_x_74) ;  /* 0x0000000000047947 */ /* 0x000fea0003800000 */
.L_x_66:
[----:B------:R-:W-:-:S07]  /*2f10*/  FADD.FTZ R4, R4, R5 ;  /* 0x0000000504047221 */ /* 0x000fce0000010000 */
.L_x_74:
[----:B------:R-:W-:Y:S05]  /*2f20*/  BSYNC.RECONVERGENT B0 ;  /* 0x0000000000007941 */ /* 0x000fea0003800200 */
.L_x_64:
[----:B------:R1:W0:Y:S02]  /*2f30*/  LDL R2, [R1] ;  /* 0x0000000001027983 */ /* 0x0002240000100800 */
[----:B-1----:R-:W-:Y:S01]  /*2f40*/  IADD3 R1, PT, PT, R1, 0x8, RZ ;  /* 0x0000000801017810 */ /* 0x002fe20007ffe0ff */
[----:B0-----:R-:W-:Y:S06]  /*2f50*/  RET.REL.NODEC R20 `(_Z11ray_tracingP5Color) ;  /* 0xffffffd014287950 */ /* 0x001fec0003c3ffff */
.L_x_75:
[----:B------:R-:W-:-:S00]  /*2f60*/  BRA `(.L_x_75) ;  /* 0xfffffffc00fc7947 */ /* 0x000fc0000383ffff */
[----:B------:R-:W-:-:S00]  /*2f70*/  NOP ;  /* 0x0000000000007918 */ /* 0x000fc00000000000 */
        /* <DEDUP_REMOVED lines=8> */
.L_x_78:


//--------------------- .nv.shared.reserved.0     --------------------------
	.section	.nv.shared.reserved.0,"aw",@nobits
	.weak		__nv_reservedSMEM_offset_0_alias
	.size		__nv_reservedSMEM_offset_0_alias, 0, 64
	.other		__nv_reservedSMEM_offset_0_alias,@"STO_CUDA_RESERVED_SHARED STV_DEFAULT"
__nv_reservedSMEM_offset_0_alias:
	.zero		0
	.zero		64


//--------------------- .nv.constant0._Z11ray_tracingP5Color --------------------------
	.section	.nv.constant0._Z11ray_tracingP5Color,"a",@progbits
	.sectionflags	@""
	.align	4
.nv.constant0._Z11ray_tracingP5Color:
	.zero		904


//--------------------- SYMBOLS --------------------------

	.type		.nv.reservedSmem.offset0,@object
	.size		.nv.reservedSmem.offset0,0x4
